//
// Generated by NVIDIA NVVM Compiler
//
// Compiler Build ID: CL-36424714
// Cuda compilation tools, release 13.0, V13.0.88
// Based on NVVM 20.0.0
//

.version 9.0
.target sm_100
.address_size 64

	// .globl	_Z13gpu_softmaxV1PfS_ii
.extern .shared .align 16 .b8 shared[];

.visible .entry _Z13gpu_softmaxV1PfS_ii(
	.param .u64 .ptr .align 1 _Z13gpu_softmaxV1PfS_ii_param_0,
	.param .u64 .ptr .align 1 _Z13gpu_softmaxV1PfS_ii_param_1,
	.param .u32 _Z13gpu_softmaxV1PfS_ii_param_2,
	.param .u32 _Z13gpu_softmaxV1PfS_ii_param_3
)
{
	.reg .pred 	%p<57>;
	.reg .b32 	%r<93>;
	.reg .b32 	%f<366>;
	.reg .b64 	%rd<63>;

	ld.param.u64 	%rd24, [_Z13gpu_softmaxV1PfS_ii_param_0];
	ld.param.u64 	%rd25, [_Z13gpu_softmaxV1PfS_ii_param_1];
	ld.param.u32 	%r43, [_Z13gpu_softmaxV1PfS_ii_param_3];
	cvta.to.global.u64 	%rd1, %rd24;
	cvta.to.global.u64 	%rd2, %rd25;
	mov.u32 	%r44, %ctaid.x;
	mul.lo.s32 	%r1, %r43, %r44;
	cvt.u64.u32 	%rd3, %r1;
	mul.wide.u32 	%rd26, %r1, 4;
	add.s64 	%rd4, %rd1, %rd26;
	setp.lt.s32 	%p1, %r43, 1;
	mov.f32 	%f356, 0fFF800000;
	@%p1 bra 	$L__BB0_13;
	and.b32  	%r2, %r43, 15;
	setp.lt.u32 	%p2, %r43, 16;
	mov.f32 	%f356, 0fFF800000;
	mov.b32 	%r79, 0;
	@%p2 bra 	$L__BB0_4;
	and.b32  	%r79, %r43, 2147483632;
	neg.s32 	%r83, %r79;
	add.s64 	%rd28, %rd26, %rd1;
	add.s64 	%rd58, %rd28, 32;
	mov.f32 	%f356, 0fFF800000;
$L__BB0_3:
	.pragma "nounroll";
	ld.global.f32 	%f30, [%rd58+-32];
	setp.gt.f32 	%p3, %f30, %f356;
	selp.f32 	%f31, %f30, %f356, %p3;
	ld.global.f32 	%f32, [%rd58+-28];
	setp.gt.f32 	%p4, %f32, %f31;
	selp.f32 	%f33, %f32, %f31, %p4;
	ld.global.f32 	%f34, [%rd58+-24];
	setp.gt.f32 	%p5, %f34, %f33;
	selp.f32 	%f35, %f34, %f33, %p5;
	ld.global.f32 	%f36, [%rd58+-20];
	setp.gt.f32 	%p6, %f36, %f35;
	selp.f32 	%f37, %f36, %f35, %p6;
	ld.global.f32 	%f38, [%rd58+-16];
	setp.gt.f32 	%p7, %f38, %f37;
	selp.f32 	%f39, %f38, %f37, %p7;
	ld.global.f32 	%f40, [%rd58+-12];
	setp.gt.f32 	%p8, %f40, %f39;
	selp.f32 	%f41, %f40, %f39, %p8;
	ld.global.f32 	%f42, [%rd58+-8];
	setp.gt.f32 	%p9, %f42, %f41;
	selp.f32 	%f43, %f42, %f41, %p9;
	ld.global.f32 	%f44, [%rd58+-4];
	setp.gt.f32 	%p10, %f44, %f43;
	selp.f32 	%f45, %f44, %f43, %p10;
	ld.global.f32 	%f46, [%rd58];
	setp.gt.f32 	%p11, %f46, %f45;
	selp.f32 	%f47, %f46, %f45, %p11;
	ld.global.f32 	%f48, [%rd58+4];
	setp.gt.f32 	%p12, %f48, %f47;
	selp.f32 	%f49, %f48, %f47, %p12;
	ld.global.f32 	%f50, [%rd58+8];
	setp.gt.f32 	%p13, %f50, %f49;
	selp.f32 	%f51, %f50, %f49, %p13;
	ld.global.f32 	%f52, [%rd58+12];
	setp.gt.f32 	%p14, %f52, %f51;
	selp.f32 	%f53, %f52, %f51, %p14;
	ld.global.f32 	%f54, [%rd58+16];
	setp.gt.f32 	%p15, %f54, %f53;
	selp.f32 	%f55, %f54, %f53, %p15;
	ld.global.f32 	%f56, [%rd58+20];
	setp.gt.f32 	%p16, %f56, %f55;
	selp.f32 	%f57, %f56, %f55, %p16;
	ld.global.f32 	%f58, [%rd58+24];
	setp.gt.f32 	%p17, %f58, %f57;
	selp.f32 	%f59, %f58, %f57, %p17;
	ld.global.f32 	%f60, [%rd58+28];
	setp.gt.f32 	%p18, %f60, %f59;
	selp.f32 	%f356, %f60, %f59, %p18;
	add.s32 	%r83, %r83, 16;
	add.s64 	%rd58, %rd58, 64;
	setp.eq.s32 	%p19, %r83, 0;
	@%p19 bra 	$L__BB0_4;
	bra.uni 	$L__BB0_3;
$L__BB0_4:
	setp.eq.s32 	%p20, %r2, 0;
	@%p20 bra 	$L__BB0_13;
	and.b32  	%r6, %r43, 7;
	setp.lt.u32 	%p21, %r2, 8;
	@%p21 bra 	$L__BB0_7;
	mul.wide.u32 	%rd29, %r79, 4;
	add.s64 	%rd30, %rd4, %rd29;
	ld.global.f32 	%f62, [%rd30];
	setp.gt.f32 	%p22, %f62, %f356;
	selp.f32 	%f63, %f62, %f356, %p22;
	ld.global.f32 	%f64, [%rd30+4];
	setp.gt.f32 	%p23, %f64, %f63;
	selp.f32 	%f65, %f64, %f63, %p23;
	ld.global.f32 	%f66, [%rd30+8];
	setp.gt.f32 	%p24, %f66, %f65;
	selp.f32 	%f67, %f66, %f65, %p24;
	ld.global.f32 	%f68, [%rd30+12];
	setp.gt.f32 	%p25, %f68, %f67;
	selp.f32 	%f69, %f68, %f67, %p25;
	ld.global.f32 	%f70, [%rd30+16];
	setp.gt.f32 	%p26, %f70, %f69;
	selp.f32 	%f71, %f70, %f69, %p26;
	ld.global.f32 	%f72, [%rd30+20];
	setp.gt.f32 	%p27, %f72, %f71;
	selp.f32 	%f73, %f72, %f71, %p27;
	ld.global.f32 	%f74, [%rd30+24];
	setp.gt.f32 	%p28, %f74, %f73;
	selp.f32 	%f75, %f74, %f73, %p28;
	ld.global.f32 	%f76, [%rd30+28];
	setp.gt.f32 	%p29, %f76, %f75;
	selp.f32 	%f356, %f76, %f75, %p29;
	add.s32 	%r79, %r79, 8;
$L__BB0_7:
	setp.eq.s32 	%p30, %r6, 0;
	@%p30 bra 	$L__BB0_13;
	and.b32  	%r9, %r43, 3;
	setp.lt.u32 	%p31, %r6, 4;
	@%p31 bra 	$L__BB0_10;
	mul.wide.u32 	%rd31, %r79, 4;
	add.s64 	%rd32, %rd4, %rd31;
	ld.global.f32 	%f78, [%rd32];
	setp.gt.f32 	%p32, %f78, %f356;
	selp.f32 	%f79, %f78, %f356, %p32;
	ld.global.f32 	%f80, [%rd32+4];
	setp.gt.f32 	%p33, %f80, %f79;
	selp.f32 	%f81, %f80, %f79, %p33;
	ld.global.f32 	%f82, [%rd32+8];
	setp.gt.f32 	%p34, %f82, %f81;
	selp.f32 	%f83, %f82, %f81, %p34;
	ld.global.f32 	%f84, [%rd32+12];
	setp.gt.f32 	%p35, %f84, %f83;
	selp.f32 	%f356, %f84, %f83, %p35;
	add.s32 	%r79, %r79, 4;
$L__BB0_10:
	setp.eq.s32 	%p36, %r9, 0;
	@%p36 bra 	$L__BB0_13;
	mul.wide.u32 	%rd33, %r79, 4;
	add.s64 	%rd35, %rd33, %rd26;
	add.s64 	%rd57, %rd1, %rd35;
	neg.s32 	%r82, %r9;
$L__BB0_12:
	.pragma "nounroll";
	ld.global.f32 	%f85, [%rd57];
	setp.gt.f32 	%p37, %f85, %f356;
	selp.f32 	%f356, %f85, %f356, %p37;
	add.s64 	%rd57, %rd57, 4;
	add.s32 	%r82, %r82, 1;
	setp.ne.s32 	%p38, %r82, 0;
	@%p38 bra 	$L__BB0_12;
$L__BB0_13:
	shl.b64 	%rd36, %rd3, 2;
	add.s64 	%rd9, %rd2, %rd36;
	setp.lt.s32 	%p39, %r43, 1;
	mov.f32 	%f364, 0f00000000;
	@%p39 bra 	$L__BB0_25;
	and.b32  	%r15, %r43, 7;
	setp.lt.u32 	%p40, %r43, 8;
	mov.f32 	%f364, 0f00000000;
	mov.b32 	%r84, 0;
	@%p40 bra 	$L__BB0_17;
	and.b32  	%r84, %r43, 2147483640;
	neg.s32 	%r87, %r84;
	add.s64 	%rd38, %rd26, 16;
	add.s64 	%rd60, %rd1, %rd38;
	add.s64 	%rd59, %rd2, %rd38;
	mov.f32 	%f364, 0f00000000;
$L__BB0_16:
	.pragma "nounroll";
	ld.global.f32 	%f90, [%rd60+-16];
	sub.f32 	%f91, %f90, %f356;
	fma.rn.f32 	%f92, %f91, 0f3BBB989D, 0f3F000000;
	cvt.sat.f32.f32 	%f93, %f92;
	mov.f32 	%f94, 0f4B400001;
	mov.f32 	%f95, 0f437C0000;
	fma.rm.f32 	%f96, %f93, %f95, %f94;
	add.f32 	%f97, %f96, 0fCB40007F;
	neg.f32 	%f98, %f97;
	fma.rn.f32 	%f99, %f91, 0f3FB8AA3B, %f98;
	fma.rn.f32 	%f100, %f91, 0f32A57060, %f99;
	mov.b32 	%r47, %f96;
	shl.b32 	%r48, %r47, 23;
	mov.b32 	%f101, %r48;
	ex2.approx.ftz.f32 	%f102, %f100;
	mul.f32 	%f103, %f102, %f101;
	st.global.f32 	[%rd59+-16], %f103;
	add.f32 	%f104, %f364, %f103;
	ld.global.f32 	%f105, [%rd60+-12];
	sub.f32 	%f106, %f105, %f356;
	fma.rn.f32 	%f107, %f106, 0f3BBB989D, 0f3F000000;
	cvt.sat.f32.f32 	%f108, %f107;
	fma.rm.f32 	%f109, %f108, %f95, %f94;
	add.f32 	%f110, %f109, 0fCB40007F;
	neg.f32 	%f111, %f110;
	fma.rn.f32 	%f112, %f106, 0f3FB8AA3B, %f111;
	fma.rn.f32 	%f113, %f106, 0f32A57060, %f112;
	mov.b32 	%r49, %f109;
	shl.b32 	%r50, %r49, 23;
	mov.b32 	%f114, %r50;
	ex2.approx.ftz.f32 	%f115, %f113;
	mul.f32 	%f116, %f115, %f114;
	st.global.f32 	[%rd59+-12], %f116;
	add.f32 	%f117, %f104, %f116;
	ld.global.f32 	%f118, [%rd60+-8];
	sub.f32 	%f119, %f118, %f356;
	fma.rn.f32 	%f120, %f119, 0f3BBB989D, 0f3F000000;
	cvt.sat.f32.f32 	%f121, %f120;
	fma.rm.f32 	%f122, %f121, %f95, %f94;
	add.f32 	%f123, %f122, 0fCB40007F;
	neg.f32 	%f124, %f123;
	fma.rn.f32 	%f125, %f119, 0f3FB8AA3B, %f124;
	fma.rn.f32 	%f126, %f119, 0f32A57060, %f125;
	mov.b32 	%r51, %f122;
	shl.b32 	%r52, %r51, 23;
	mov.b32 	%f127, %r52;
	ex2.approx.ftz.f32 	%f128, %f126;
	mul.f32 	%f129, %f128, %f127;
	st.global.f32 	[%rd59+-8], %f129;
	add.f32 	%f130, %f117, %f129;
	ld.global.f32 	%f131, [%rd60+-4];
	sub.f32 	%f132, %f131, %f356;
	fma.rn.f32 	%f133, %f132, 0f3BBB989D, 0f3F000000;
	cvt.sat.f32.f32 	%f134, %f133;
	fma.rm.f32 	%f135, %f134, %f95, %f94;
	add.f32 	%f136, %f135, 0fCB40007F;
	neg.f32 	%f137, %f136;
	fma.rn.f32 	%f138, %f132, 0f3FB8AA3B, %f137;
	fma.rn.f32 	%f139, %f132, 0f32A57060, %f138;
	mov.b32 	%r53, %f135;
	shl.b32 	%r54, %r53, 23;
	mov.b32 	%f140, %r54;
	ex2.approx.ftz.f32 	%f141, %f139;
	mul.f32 	%f142, %f141, %f140;
	st.global.f32 	[%rd59+-4], %f142;
	add.f32 	%f143, %f130, %f142;
	ld.global.f32 	%f144, [%rd60];
	sub.f32 	%f145, %f144, %f356;
	fma.rn.f32 	%f146, %f145, 0f3BBB989D, 0f3F000000;
	cvt.sat.f32.f32 	%f147, %f146;
	fma.rm.f32 	%f148, %f147, %f95, %f94;
	add.f32 	%f149, %f148, 0fCB40007F;
	neg.f32 	%f150, %f149;
	fma.rn.f32 	%f151, %f145, 0f3FB8AA3B, %f150;
	fma.rn.f32 	%f152, %f145, 0f32A57060, %f151;
	mov.b32 	%r55, %f148;
	shl.b32 	%r56, %r55, 23;
	mov.b32 	%f153, %r56;
	ex2.approx.ftz.f32 	%f154, %f152;
	mul.f32 	%f155, %f154, %f153;
	st.global.f32 	[%rd59], %f155;
	add.f32 	%f156, %f143, %f155;
	ld.global.f32 	%f157, [%rd60+4];
	sub.f32 	%f158, %f157, %f356;
	fma.rn.f32 	%f159, %f158, 0f3BBB989D, 0f3F000000;
	cvt.sat.f32.f32 	%f160, %f159;
	fma.rm.f32 	%f161, %f160, %f95, %f94;
	add.f32 	%f162, %f161, 0fCB40007F;
	neg.f32 	%f163, %f162;
	fma.rn.f32 	%f164, %f158, 0f3FB8AA3B, %f163;
	fma.rn.f32 	%f165, %f158, 0f32A57060, %f164;
	mov.b32 	%r57, %f161;
	shl.b32 	%r58, %r57, 23;
	mov.b32 	%f166, %r58;
	ex2.approx.ftz.f32 	%f167, %f165;
	mul.f32 	%f168, %f167, %f166;
	st.global.f32 	[%rd59+4], %f168;
	add.f32 	%f169, %f156, %f168;
	ld.global.f32 	%f170, [%rd60+8];
	sub.f32 	%f171, %f170, %f356;
	fma.rn.f32 	%f172, %f171, 0f3BBB989D, 0f3F000000;
	cvt.sat.f32.f32 	%f173, %f172;
	fma.rm.f32 	%f174, %f173, %f95, %f94;
	add.f32 	%f175, %f174, 0fCB40007F;
	neg.f32 	%f176, %f175;
	fma.rn.f32 	%f177, %f171, 0f3FB8AA3B, %f176;
	fma.rn.f32 	%f178, %f171, 0f32A57060, %f177;
	mov.b32 	%r59, %f174;
	shl.b32 	%r60, %r59, 23;
	mov.b32 	%f179, %r60;
	ex2.approx.ftz.f32 	%f180, %f178;
	mul.f32 	%f181, %f180, %f179;
	st.global.f32 	[%rd59+8], %f181;
	add.f32 	%f182, %f169, %f181;
	ld.global.f32 	%f183, [%rd60+12];
	sub.f32 	%f184, %f183, %f356;
	fma.rn.f32 	%f185, %f184, 0f3BBB989D, 0f3F000000;
	cvt.sat.f32.f32 	%f186, %f185;
	fma.rm.f32 	%f187, %f186, %f95, %f94;
	add.f32 	%f188, %f187, 0fCB40007F;
	neg.f32 	%f189, %f188;
	fma.rn.f32 	%f190, %f184, 0f3FB8AA3B, %f189;
	fma.rn.f32 	%f191, %f184, 0f32A57060, %f190;
	mov.b32 	%r61, %f187;
	shl.b32 	%r62, %r61, 23;
	mov.b32 	%f192, %r62;
	ex2.approx.ftz.f32 	%f193, %f191;
	mul.f32 	%f194, %f193, %f192;
	st.global.f32 	[%rd59+12], %f194;
	add.f32 	%f364, %f182, %f194;
	add.s32 	%r87, %r87, 8;
	add.s64 	%rd60, %rd60, 32;
	add.s64 	%rd59, %rd59, 32;
	setp.eq.s32 	%p41, %r87, 0;
	@%p41 bra 	$L__BB0_17;
	bra.uni 	$L__BB0_16;
$L__BB0_17:
	setp.eq.s32 	%p42, %r15, 0;
	@%p42 bra 	$L__BB0_25;
	and.b32  	%r21, %r43, 3;
	setp.lt.u32 	%p43, %r15, 4;
	@%p43 bra 	$L__BB0_20;
	mul.wide.u32 	%rd39, %r84, 4;
	add.s64 	%rd40, %rd4, %rd39;
	ld.global.f32 	%f196, [%rd40];
	sub.f32 	%f197, %f196, %f356;
	fma.rn.f32 	%f198, %f197, 0f3BBB989D, 0f3F000000;
	cvt.sat.f32.f32 	%f199, %f198;
	mov.f32 	%f200, 0f4B400001;
	mov.f32 	%f201, 0f437C0000;
	fma.rm.f32 	%f202, %f199, %f201, %f200;
	add.f32 	%f203, %f202, 0fCB40007F;
	neg.f32 	%f204, %f203;
	fma.rn.f32 	%f205, %f197, 0f3FB8AA3B, %f204;
	fma.rn.f32 	%f206, %f197, 0f32A57060, %f205;
	mov.b32 	%r63, %f202;
	shl.b32 	%r64, %r63, 23;
	mov.b32 	%f207, %r64;
	ex2.approx.ftz.f32 	%f208, %f206;
	mul.f32 	%f209, %f208, %f207;
	add.s64 	%rd41, %rd9, %rd39;
	st.global.f32 	[%rd41], %f209;
	add.f32 	%f210, %f364, %f209;
	ld.global.f32 	%f211, [%rd40+4];
	sub.f32 	%f212, %f211, %f356;
	fma.rn.f32 	%f213, %f212, 0f3BBB989D, 0f3F000000;
	cvt.sat.f32.f32 	%f214, %f213;
	fma.rm.f32 	%f215, %f214, %f201, %f200;
	add.f32 	%f216, %f215, 0fCB40007F;
	neg.f32 	%f217, %f216;
	fma.rn.f32 	%f218, %f212, 0f3FB8AA3B, %f217;
	fma.rn.f32 	%f219, %f212, 0f32A57060, %f218;
	mov.b32 	%r65, %f215;
	shl.b32 	%r66, %r65, 23;
	mov.b32 	%f220, %r66;
	ex2.approx.ftz.f32 	%f221, %f219;
	mul.f32 	%f222, %f221, %f220;
	st.global.f32 	[%rd41+4], %f222;
	add.f32 	%f223, %f210, %f222;
	ld.global.f32 	%f224, [%rd40+8];
	sub.f32 	%f225, %f224, %f356;
	fma.rn.f32 	%f226, %f225, 0f3BBB989D, 0f3F000000;
	cvt.sat.f32.f32 	%f227, %f226;
	fma.rm.f32 	%f228, %f227, %f201, %f200;
	add.f32 	%f229, %f228, 0fCB40007F;
	neg.f32 	%f230, %f229;
	fma.rn.f32 	%f231, %f225, 0f3FB8AA3B, %f230;
	fma.rn.f32 	%f232, %f225, 0f32A57060, %f231;
	mov.b32 	%r67, %f228;
	shl.b32 	%r68, %r67, 23;
	mov.b32 	%f233, %r68;
	ex2.approx.ftz.f32 	%f234, %f232;
	mul.f32 	%f235, %f234, %f233;
	st.global.f32 	[%rd41+8], %f235;
	add.f32 	%f236, %f223, %f235;
	ld.global.f32 	%f237, [%rd40+12];
	sub.f32 	%f238, %f237, %f356;
	fma.rn.f32 	%f239, %f238, 0f3BBB989D, 0f3F000000;
	cvt.sat.f32.f32 	%f240, %f239;
	fma.rm.f32 	%f241, %f240, %f201, %f200;
	add.f32 	%f242, %f241, 0fCB40007F;
	neg.f32 	%f243, %f242;
	fma.rn.f32 	%f244, %f238, 0f3FB8AA3B, %f243;
	fma.rn.f32 	%f245, %f238, 0f32A57060, %f244;
	mov.b32 	%r69, %f241;
	shl.b32 	%r70, %r69, 23;
	mov.b32 	%f246, %r70;
	ex2.approx.ftz.f32 	%f247, %f245;
	mul.f32 	%f248, %f247, %f246;
	st.global.f32 	[%rd41+12], %f248;
	add.f32 	%f364, %f236, %f248;
	add.s32 	%r84, %r84, 4;
$L__BB0_20:
	setp.eq.s32 	%p44, %r21, 0;
	@%p44 bra 	$L__BB0_25;
	setp.eq.s32 	%p45, %r21, 1;
	@%p45 bra 	$L__BB0_23;
	mul.wide.u32 	%rd42, %r84, 4;
	add.s64 	%rd43, %rd4, %rd42;
	ld.global.f32 	%f250, [%rd43];
	sub.f32 	%f251, %f250, %f356;
	fma.rn.f32 	%f252, %f251, 0f3BBB989D, 0f3F000000;
	cvt.sat.f32.f32 	%f253, %f252;
	mov.f32 	%f254, 0f4B400001;
	mov.f32 	%f255, 0f437C0000;
	fma.rm.f32 	%f256, %f253, %f255, %f254;
	add.f32 	%f257, %f256, 0fCB40007F;
	neg.f32 	%f258, %f257;
	fma.rn.f32 	%f259, %f251, 0f3FB8AA3B, %f258;
	fma.rn.f32 	%f260, %f251, 0f32A57060, %f259;
	mov.b32 	%r71, %f256;
	shl.b32 	%r72, %r71, 23;
	mov.b32 	%f261, %r72;
	ex2.approx.ftz.f32 	%f262, %f260;
	mul.f32 	%f263, %f262, %f261;
	add.s64 	%rd44, %rd9, %rd42;
	st.global.f32 	[%rd44], %f263;
	add.f32 	%f264, %f364, %f263;
	ld.global.f32 	%f265, [%rd43+4];
	sub.f32 	%f266, %f265, %f356;
	fma.rn.f32 	%f267, %f266, 0f3BBB989D, 0f3F000000;
	cvt.sat.f32.f32 	%f268, %f267;
	fma.rm.f32 	%f269, %f268, %f255, %f254;
	add.f32 	%f270, %f269, 0fCB40007F;
	neg.f32 	%f271, %f270;
	fma.rn.f32 	%f272, %f266, 0f3FB8AA3B, %f271;
	fma.rn.f32 	%f273, %f266, 0f32A57060, %f272;
	mov.b32 	%r73, %f269;
	shl.b32 	%r74, %r73, 23;
	mov.b32 	%f274, %r74;
	ex2.approx.ftz.f32 	%f275, %f273;
	mul.f32 	%f276, %f275, %f274;
	st.global.f32 	[%rd44+4], %f276;
	add.f32 	%f364, %f264, %f276;
	add.s32 	%r84, %r84, 2;
$L__BB0_23:
	and.b32  	%r75, %r43, 1;
	setp.eq.b32 	%p46, %r75, 1;
	not.pred 	%p47, %p46;
	@%p47 bra 	$L__BB0_25;
	mul.wide.u32 	%rd45, %r84, 4;
	add.s64 	%rd46, %rd4, %rd45;
	ld.global.f32 	%f277, [%rd46];
	sub.f32 	%f278, %f277, %f356;
	fma.rn.f32 	%f279, %f278, 0f3BBB989D, 0f3F000000;
	cvt.sat.f32.f32 	%f280, %f279;
	mov.f32 	%f281, 0f4B400001;
	mov.f32 	%f282, 0f437C0000;
	fma.rm.f32 	%f283, %f280, %f282, %f281;
	add.f32 	%f284, %f283, 0fCB40007F;
	neg.f32 	%f285, %f284;
	fma.rn.f32 	%f286, %f278, 0f3FB8AA3B, %f285;
	fma.rn.f32 	%f287, %f278, 0f32A57060, %f286;
	mov.b32 	%r76, %f283;
	shl.b32 	%r77, %r76, 23;
	mov.b32 	%f288, %r77;
	ex2.approx.ftz.f32 	%f289, %f287;
	mul.f32 	%f290, %f289, %f288;
	add.s64 	%rd47, %rd9, %rd45;
	st.global.f32 	[%rd47], %f290;
	add.f32 	%f364, %f364, %f290;
$L__BB0_25:
	setp.lt.s32 	%p48, %r43, 1;
	@%p48 bra 	$L__BB0_38;
	and.b32  	%r26, %r43, 15;
	setp.lt.u32 	%p49, %r43, 16;
	mov.b32 	%r89, 0;
	@%p49 bra 	$L__BB0_29;
	and.b32  	%r89, %r43, 2147483632;
	neg.s32 	%r88, %r89;
	add.s64 	%rd49, %rd26, %rd2;
	add.s64 	%rd61, %rd49, 32;
$L__BB0_28:
	.pragma "nounroll";
	ld.global.f32 	%f291, [%rd61+-32];
	div.rn.f32 	%f292, %f291, %f364;
	st.global.f32 	[%rd61+-32], %f292;
	ld.global.f32 	%f293, [%rd61+-28];
	div.rn.f32 	%f294, %f293, %f364;
	st.global.f32 	[%rd61+-28], %f294;
	ld.global.f32 	%f295, [%rd61+-24];
	div.rn.f32 	%f296, %f295, %f364;
	st.global.f32 	[%rd61+-24], %f296;
	ld.global.f32 	%f297, [%rd61+-20];
	div.rn.f32 	%f298, %f297, %f364;
	st.global.f32 	[%rd61+-20], %f298;
	ld.global.f32 	%f299, [%rd61+-16];
	div.rn.f32 	%f300, %f299, %f364;
	st.global.f32 	[%rd61+-16], %f300;
	ld.global.f32 	%f301, [%rd61+-12];
	div.rn.f32 	%f302, %f301, %f364;
	st.global.f32 	[%rd61+-12], %f302;
	ld.global.f32 	%f303, [%rd61+-8];
	div.rn.f32 	%f304, %f303, %f364;
	st.global.f32 	[%rd61+-8], %f304;
	ld.global.f32 	%f305, [%rd61+-4];
	div.rn.f32 	%f306, %f305, %f364;
	st.global.f32 	[%rd61+-4], %f306;
	ld.global.f32 	%f307, [%rd61];
	div.rn.f32 	%f308, %f307, %f364;
	st.global.f32 	[%rd61], %f308;
	ld.global.f32 	%f309, [%rd61+4];
	div.rn.f32 	%f310, %f309, %f364;
	st.global.f32 	[%rd61+4], %f310;
	ld.global.f32 	%f311, [%rd61+8];
	div.rn.f32 	%f312, %f311, %f364;
	st.global.f32 	[%rd61+8], %f312;
	ld.global.f32 	%f313, [%rd61+12];
	div.rn.f32 	%f314, %f313, %f364;
	st.global.f32 	[%rd61+12], %f314;
	ld.global.f32 	%f315, [%rd61+16];
	div.rn.f32 	%f316, %f315, %f364;
	st.global.f32 	[%rd61+16], %f316;
	ld.global.f32 	%f317, [%rd61+20];
	div.rn.f32 	%f318, %f317, %f364;
	st.global.f32 	[%rd61+20], %f318;
	ld.global.f32 	%f319, [%rd61+24];
	div.rn.f32 	%f320, %f319, %f364;
	st.global.f32 	[%rd61+24], %f320;
	ld.global.f32 	%f321, [%rd61+28];
	div.rn.f32 	%f322, %f321, %f364;
	st.global.f32 	[%rd61+28], %f322;
	add.s32 	%r88, %r88, 16;
	add.s64 	%rd61, %rd61, 64;
	setp.ne.s32 	%p50, %r88, 0;
	@%p50 bra 	$L__BB0_28;
$L__BB0_29:
	setp.eq.s32 	%p51, %r26, 0;
	@%p51 bra 	$L__BB0_38;
	and.b32  	%r34, %r43, 7;
	setp.lt.u32 	%p52, %r26, 8;
	@%p52 bra 	$L__BB0_32;
	mul.wide.u32 	%rd50, %r89, 4;
	add.s64 	%rd51, %rd9, %rd50;
	ld.global.f32 	%f323, [%rd51];
	div.rn.f32 	%f324, %f323, %f364;
	st.global.f32 	[%rd51], %f324;
	ld.global.f32 	%f325, [%rd51+4];
	div.rn.f32 	%f326, %f325, %f364;
	st.global.f32 	[%rd51+4], %f326;
	ld.global.f32 	%f327, [%rd51+8];
	div.rn.f32 	%f328, %f327, %f364;
	st.global.f32 	[%rd51+8], %f328;
	ld.global.f32 	%f329, [%rd51+12];
	div.rn.f32 	%f330, %f329, %f364;
	st.global.f32 	[%rd51+12], %f330;
	ld.global.f32 	%f331, [%rd51+16];
	div.rn.f32 	%f332, %f331, %f364;
	st.global.f32 	[%rd51+16], %f332;
	ld.global.f32 	%f333, [%rd51+20];
	div.rn.f32 	%f334, %f333, %f364;
	st.global.f32 	[%rd51+20], %f334;
	ld.global.f32 	%f335, [%rd51+24];
	div.rn.f32 	%f336, %f335, %f364;
	st.global.f32 	[%rd51+24], %f336;
	ld.global.f32 	%f337, [%rd51+28];
	div.rn.f32 	%f338, %f337, %f364;
	st.global.f32 	[%rd51+28], %f338;
	add.s32 	%r89, %r89, 8;
$L__BB0_32:
	setp.eq.s32 	%p53, %r34, 0;
	@%p53 bra 	$L__BB0_38;
	and.b32  	%r37, %r43, 3;
	setp.lt.u32 	%p54, %r34, 4;
	@%p54 bra 	$L__BB0_35;
	mul.wide.u32 	%rd52, %r89, 4;
	add.s64 	%rd53, %rd9, %rd52;
	ld.global.f32 	%f339, [%rd53];
	div.rn.f32 	%f340, %f339, %f364;
	st.global.f32 	[%rd53], %f340;
	ld.global.f32 	%f341, [%rd53+4];
	div.rn.f32 	%f342, %f341, %f364;
	st.global.f32 	[%rd53+4], %f342;
	ld.global.f32 	%f343, [%rd53+8];
	div.rn.f32 	%f344, %f343, %f364;
	st.global.f32 	[%rd53+8], %f344;
	ld.global.f32 	%f345, [%rd53+12];
	div.rn.f32 	%f346, %f345, %f364;
	st.global.f32 	[%rd53+12], %f346;
	add.s32 	%r89, %r89, 4;
$L__BB0_35:
	setp.eq.s32 	%p55, %r37, 0;
	@%p55 bra 	$L__BB0_38;
	mul.wide.u32 	%rd54, %r89, 4;
	add.s64 	%rd56, %rd54, %rd26;
	add.s64 	%rd62, %rd2, %rd56;
	neg.s32 	%r92, %r37;
$L__BB0_37:
	.pragma "nounroll";
	ld.global.f32 	%f347, [%rd62];
	div.rn.f32 	%f348, %f347, %f364;
	st.global.f32 	[%rd62], %f348;
	add.s64 	%rd62, %rd62, 4;
	add.s32 	%r92, %r92, 1;
	setp.ne.s32 	%p56, %r92, 0;
	@%p56 bra 	$L__BB0_37;
$L__BB0_38:
	ret;

}
	// .globl	_Z13gpu_softmaxV3PfS_ii
.visible .entry _Z13gpu_softmaxV3PfS_ii(
	.param .u64 .ptr .align 1 _Z13gpu_softmaxV3PfS_ii_param_0,
	.param .u64 .ptr .align 1 _Z13gpu_softmaxV3PfS_ii_param_1,
	.param .u32 _Z13gpu_softmaxV3PfS_ii_param_2,
	.param .u32 _Z13gpu_softmaxV3PfS_ii_param_3
)
{
	.reg .pred 	%p<33>;
	.reg .b32 	%r<66>;
	.reg .b32 	%f<82>;
	.reg .b64 	%rd<15>;

	ld.param.u64 	%rd3, [_Z13gpu_softmaxV3PfS_ii_param_0];
	ld.param.u64 	%rd4, [_Z13gpu_softmaxV3PfS_ii_param_1];
	ld.param.u32 	%r13, [_Z13gpu_softmaxV3PfS_ii_param_3];
	cvta.to.global.u64 	%rd5, %rd3;
	cvta.to.global.u64 	%rd6, %rd4;
	mov.u32 	%r14, %ctaid.x;
	mul.lo.s32 	%r15, %r13, %r14;
	mul.wide.u32 	%rd7, %r15, 4;
	add.s64 	%rd1, %rd5, %rd7;
	add.s64 	%rd2, %rd6, %rd7;
	mov.u32 	%r1, %ntid.x;
	shr.u32 	%r2, %r1, 5;
	mov.u32 	%r65, %tid.x;
	and.b32  	%r4, %r65, 31;
	setp.ge.s32 	%p1, %r65, %r13;
	mov.f32 	%f77, 0fFF800000;
	@%p1 bra 	$L__BB1_3;
	mov.f32 	%f77, 0fFF800000;
	mov.u32 	%r63, %r65;
$L__BB1_2:
	mul.wide.s32 	%rd8, %r63, 4;
	add.s64 	%rd9, %rd1, %rd8;
	ld.global.f32 	%f17, [%rd9];
	max.f32 	%f77, %f77, %f17;
	add.s32 	%r63, %r63, %r1;
	setp.lt.s32 	%p2, %r63, %r13;
	@%p2 bra 	$L__BB1_2;
$L__BB1_3:
	bar.sync 	0;
	mov.b32 	%r16, %f77;
	shfl.sync.down.b32	%r17|%p3, %r16, 16, 31, -1;
	mov.b32 	%f18, %r17;
	max.f32 	%f19, %f77, %f18;
	mov.b32 	%r18, %f19;
	shfl.sync.down.b32	%r19|%p4, %r18, 8, 31, -1;
	mov.b32 	%f20, %r19;
	max.f32 	%f21, %f19, %f20;
	mov.b32 	%r20, %f21;
	shfl.sync.down.b32	%r21|%p5, %r20, 4, 31, -1;
	mov.b32 	%f22, %r21;
	max.f32 	%f23, %f21, %f22;
	mov.b32 	%r22, %f23;
	shfl.sync.down.b32	%r23|%p6, %r22, 2, 31, -1;
	mov.b32 	%f24, %r23;
	max.f32 	%f25, %f23, %f24;
	mov.b32 	%r24, %f25;
	shfl.sync.down.b32	%r25|%p7, %r24, 1, 31, -1;
	mov.b32 	%f26, %r25;
	max.f32 	%f4, %f25, %f26;
	setp.ne.s32 	%p8, %r4, 0;
	shr.u32 	%r26, %r65, 3;
	and.b32  	%r27, %r26, 124;
	mov.u32 	%r28, shared;
	add.s32 	%r7, %r28, %r27;
	@%p8 bra 	$L__BB1_5;
	st.shared.f32 	[%r7], %f4;
$L__BB1_5:
	bar.sync 	0;
	setp.gt.u32 	%p9, %r65, 31;
	shl.b32 	%r29, %r4, 2;
	add.s32 	%r8, %r28, %r29;
	@%p9 bra 	$L__BB1_9;
	setp.ge.u32 	%p10, %r4, %r2;
	mov.f32 	%f78, 0fFF800000;
	@%p10 bra 	$L__BB1_8;
	ld.shared.f32 	%f78, [%r8];
$L__BB1_8:
	mov.b32 	%r31, %f78;
	shfl.sync.down.b32	%r32|%p11, %r31, 16, 31, -1;
	mov.b32 	%f28, %r32;
	max.f32 	%f29, %f78, %f28;
	mov.b32 	%r33, %f29;
	shfl.sync.down.b32	%r34|%p12, %r33, 8, 31, -1;
	mov.b32 	%f30, %r34;
	max.f32 	%f31, %f29, %f30;
	mov.b32 	%r35, %f31;
	shfl.sync.down.b32	%r36|%p13, %r35, 4, 31, -1;
	mov.b32 	%f32, %r36;
	max.f32 	%f33, %f31, %f32;
	mov.b32 	%r37, %f33;
	shfl.sync.down.b32	%r38|%p14, %r37, 2, 31, -1;
	mov.b32 	%f34, %r38;
	max.f32 	%f35, %f33, %f34;
	mov.b32 	%r39, %f35;
	shfl.sync.down.b32	%r40|%p15, %r39, 1, 31, -1;
	mov.b32 	%f36, %r40;
	max.f32 	%f37, %f35, %f36;
	st.shared.f32 	[shared], %f37;
$L__BB1_9:
	setp.ge.s32 	%p16, %r65, %r13;
	bar.sync 	0;
	mov.f32 	%f80, 0f00000000;
	@%p16 bra 	$L__BB1_12;
	mov.f32 	%f80, 0f00000000;
	ld.shared.f32 	%f7, [shared];
	mov.u32 	%r64, %r65;
$L__BB1_11:
	mul.wide.s32 	%rd10, %r64, 4;
	add.s64 	%rd11, %rd1, %rd10;
	ld.global.f32 	%f40, [%rd11];
	sub.f32 	%f41, %f40, %f7;
	fma.rn.f32 	%f42, %f41, 0f3BBB989D, 0f3F000000;
	cvt.sat.f32.f32 	%f43, %f42;
	mov.f32 	%f44, 0f4B400001;
	mov.f32 	%f45, 0f437C0000;
	fma.rm.f32 	%f46, %f43, %f45, %f44;
	add.f32 	%f47, %f46, 0fCB40007F;
	neg.f32 	%f48, %f47;
	fma.rn.f32 	%f49, %f41, 0f3FB8AA3B, %f48;
	fma.rn.f32 	%f50, %f41, 0f32A57060, %f49;
	mov.b32 	%r41, %f46;
	shl.b32 	%r42, %r41, 23;
	mov.b32 	%f51, %r42;
	ex2.approx.ftz.f32 	%f52, %f50;
	mul.f32 	%f53, %f52, %f51;
	add.s64 	%rd12, %rd2, %rd10;
	st.global.f32 	[%rd12], %f53;
	add.f32 	%f80, %f80, %f53;
	add.s32 	%r64, %r64, %r1;
	setp.lt.s32 	%p17, %r64, %r13;
	@%p17 bra 	$L__BB1_11;
$L__BB1_12:
	setp.ne.s32 	%p18, %r4, 0;
	bar.sync 	0;
	mov.b32 	%r43, %f80;
	shfl.sync.down.b32	%r44|%p19, %r43, 16, 31, -1;
	mov.b32 	%f54, %r44;
	add.f32 	%f55, %f80, %f54;
	mov.b32 	%r45, %f55;
	shfl.sync.down.b32	%r46|%p20, %r45, 8, 31, -1;
	mov.b32 	%f56, %r46;
	add.f32 	%f57, %f55, %f56;
	mov.b32 	%r47, %f57;
	shfl.sync.down.b32	%r48|%p21, %r47, 4, 31, -1;
	mov.b32 	%f58, %r48;
	add.f32 	%f59, %f57, %f58;
	mov.b32 	%r49, %f59;
	shfl.sync.down.b32	%r50|%p22, %r49, 2, 31, -1;
	mov.b32 	%f60, %r50;
	add.f32 	%f61, %f59, %f60;
	mov.b32 	%r51, %f61;
	shfl.sync.down.b32	%r52|%p23, %r51, 1, 31, -1;
	mov.b32 	%f62, %r52;
	add.f32 	%f11, %f61, %f62;
	@%p18 bra 	$L__BB1_14;
	st.shared.f32 	[%r7], %f11;
$L__BB1_14:
	setp.gt.u32 	%p24, %r65, 31;
	bar.sync 	0;
	@%p24 bra 	$L__BB1_18;
	setp.ge.u32 	%p25, %r4, %r2;
	mov.f32 	%f81, 0f00000000;
	@%p25 bra 	$L__BB1_17;
	ld.shared.f32 	%f81, [%r8];
$L__BB1_17:
	mov.b32 	%r53, %f81;
	shfl.sync.down.b32	%r54|%p26, %r53, 16, 31, -1;
	mov.b32 	%f64, %r54;
	add.f32 	%f65, %f81, %f64;
	mov.b32 	%r55, %f65;
	shfl.sync.down.b32	%r56|%p27, %r55, 8, 31, -1;
	mov.b32 	%f66, %r56;
	add.f32 	%f67, %f65, %f66;
	mov.b32 	%r57, %f67;
	shfl.sync.down.b32	%r58|%p28, %r57, 4, 31, -1;
	mov.b32 	%f68, %r58;
	add.f32 	%f69, %f67, %f68;
	mov.b32 	%r59, %f69;
	shfl.sync.down.b32	%r60|%p29, %r59, 2, 31, -1;
	mov.b32 	%f70, %r60;
	add.f32 	%f71, %f69, %f70;
	mov.b32 	%r61, %f71;
	shfl.sync.down.b32	%r62|%p30, %r61, 1, 31, -1;
	mov.b32 	%f72, %r62;
	add.f32 	%f73, %f71, %f72;
	st.shared.f32 	[shared], %f73;
$L__BB1_18:
	setp.ge.s32 	%p31, %r65, %r13;
	bar.sync 	0;
	@%p31 bra 	$L__BB1_21;
	ld.shared.f32 	%f14, [shared];
$L__BB1_20:
	mul.wide.s32 	%rd13, %r65, 4;
	add.s64 	%rd14, %rd2, %rd13;
	ld.global.f32 	%f74, [%rd14];
	div.rn.f32 	%f75, %f74, %f14;
	st.global.f32 	[%rd14], %f75;
	add.s32 	%r65, %r65, %r1;
	setp.lt.s32 	%p32, %r65, %r13;
	@%p32 bra 	$L__BB1_20;
$L__BB1_21:
	ret;

}


// ===== COMPILED SASS (sm_100) =====

	.target	sm_100

	.elftype	@"ET_EXEC"


//--------------------- .note.nv.tkinfo           --------------------------
	.section	.note.nv.tkinfo,"",@"SHT_NOTE"
	.sectionflags	@"SHF_NOTE_NV_TKINFO"
	.tkinfo
        /*0018*/ 	.word	0x00000002
        /*0030*/ 	.string	""
        /*0030*/ 	.string	"ptxas"
        /*0030*/ 	.string	"Cuda compilation tools, release 13.0, V13.0.88"
        /*0030*/ 	.string	"Build cuda_13.0.r13.0/compiler.36424714_0"
        /*0030*/ 	.string	"-arch sm_100 -m 64 "



//--------------------- .note.nv.cuinfo           --------------------------
	.section	.note.nv.cuinfo,"",@"SHT_NOTE"
	.sectionflags	@"SHF_NOTE_NV_CUINFO"
        /*0018*/ 	.short	0x0002
        /*001a*/ 	.short	0x0064
        /*001c*/ 	.short	0x0082
	.zero		2


//--------------------- .nv.info                  --------------------------
	.section	.nv.info,"",@"SHT_CUDA_INFO"
	.align	4


	//----- nvinfo : EIATTR_REGCOUNT
	.align		4
        /*0000*/ 	.byte	0x04, 0x2f
        /*0002*/ 	.short	(.L_1 - .L_0)
	.align		4
.L_0:
        /*0004*/ 	.word	index@(_Z13gpu_softmaxV1PfS_ii)
        /*0008*/ 	.word	0x00000020


	//----- nvinfo : EIATTR_FRAME_SIZE
	.align		4
.L_1:
        /*000c*/ 	.byte	0x04, 0x11
        /*000e*/ 	.short	(.L_3 - .L_2)
	.align		4
.L_2:
        /*0010*/ 	.word	index@($__internal_1_$__cuda_sm3x_div_rn_noftz_f32_slowpath)
        /*0014*/ 	.word	0x00000000


	//----- nvinfo : EIATTR_FRAME_SIZE
	.align		4
.L_3:
        /*0018*/ 	.byte	0x04, 0x11
        /*001a*/ 	.short	(.L_5 - .L_4)
	.align		4
.L_4:
        /*001c*/ 	.word	index@(_Z13gpu_softmaxV1PfS_ii)
        /*0020*/ 	.word	0x00000000


	//----- nvinfo : EIATTR_REGCOUNT
	.align		4
.L_5:
        /*0024*/ 	.byte	0x04, 0x2f
        /*0026*/ 	.short	(.L_7 - .L_6)
	.align		4
.L_6:
        /*0028*/ 	.word	index@(_Z13gpu_softmaxV3PfS_ii)
        /*002c*/ 	.word	0x00000016


	//----- nvinfo : EIATTR_FRAME_SIZE
	.align		4
.L_7:
        /*0030*/ 	.byte	0x04, 0x11
        /*0032*/ 	.short	(.L_9 - .L_8)
	.align		4
.L_8:
        /*0034*/ 	.word	index@($__internal_0_$__cuda_sm3x_div_rn_noftz_f32_slowpath)
        /*0038*/ 	.word	0x00000000


	//----- nvinfo : EIATTR_FRAME_SIZE
	.align		4
.L_9:
        /*003c*/ 	.byte	0x04, 0x11
        /*003e*/ 	.short	(.L_11 - .L_10)
	.align		4
.L_10:
        /*0040*/ 	.word	index@(_Z13gpu_softmaxV3PfS_ii)
        /*0044*/ 	.word	0x00000000


	//----- nvinfo : EIATTR_MIN_STACK_SIZE
	.align		4
.L_11:
        /*0048*/ 	.byte	0x04, 0x12
        /*004a*/ 	.short	(.L_13 - .L_12)
	.align		4
.L_12:
        /*004c*/ 	.word	index@(_Z13gpu_softmaxV3PfS_ii)
        /*0050*/ 	.word	0x00000000


	//----- nvinfo : EIATTR_MIN_STACK_SIZE
	.align		4
.L_13:
        /*0054*/ 	.byte	0x04, 0x12
        /*0056*/ 	.short	(.L_15 - .L_14)
	.align		4
.L_14:
        /*0058*/ 	.word	index@(_Z13gpu_softmaxV1PfS_ii)
        /*005c*/ 	.word	0x00000000
.L_15:


//--------------------- .nv.compat                --------------------------
	.section	.nv.compat,"",@"SHT_CUDA_COMPAT_INFO"
	.align	4
        /*0000*/ 	.byte	0x02, 0x09, 0x00, 0x00, 0x02, 0x02, 0x01, 0x00, 0x02, 0x05, 0x05, 0x00, 0x03, 0x07, 0x01, 0x01
        /*0010*/ 	.byte	0x02, 0x03, 0x00, 0x00, 0x02, 0x06, 0x01, 0x00, 0x04, 0x0b, 0x08, 0x00, 0x01, 0x00, 0x00, 0x00
        /*0020*/ 	.byte	0x00, 0x00, 0x00, 0x00


//--------------------- .nv.info._Z13gpu_softmaxV3PfS_ii --------------------------
	.section	.nv.info._Z13gpu_softmaxV3PfS_ii,"",@"SHT_CUDA_INFO"
	.sectionflags	@""
	.align	4


	//----- nvinfo : EIATTR_CUDA_API_VERSION
	.align		4
        /*0000*/ 	.byte	0x04, 0x37
        /*0002*/ 	.short	(.L_17 - .L_16)
.L_16:
        /*0004*/ 	.word	0x00000082


	//----- nvinfo : EIATTR_KPARAM_INFO
	.align		4
.L_17:
        /*0008*/ 	.byte	0x04, 0x17
        /*000a*/ 	.short	(.L_19 - .L_18)
.L_18:
        /*000c*/ 	.word	0x00000000
        /*0010*/ 	.short	0x0003
        /*0012*/ 	.short	0x0014
        /*0014*/ 	.byte	0x00, 0xf0, 0x11, 0x00


	//----- nvinfo : EIATTR_KPARAM_INFO
	.align		4
.L_19:
        /*0018*/ 	.byte	0x04, 0x17
        /*001a*/ 	.short	(.L_21 - .L_20)
.L_20:
        /*001c*/ 	.word	0x00000000
        /*0020*/ 	.short	0x0002
        /*0022*/ 	.short	0x0010
        /*0024*/ 	.byte	0x00, 0xf0, 0x11, 0x00


	//----- nvinfo : EIATTR_KPARAM_INFO
	.align		4
.L_21:
        /*0028*/ 	.byte	0x04, 0x17
        /*002a*/ 	.short	(.L_23 - .L_22)
.L_22:
        /*002c*/ 	.word	0x00000000
        /*0030*/ 	.short	0x0001
        /*0032*/ 	.short	0x0008
        /*0034*/ 	.byte	0x00, 0xf5, 0x21, 0x00


	//----- nvinfo : EIATTR_KPARAM_INFO
	.align		4
.L_23:
        /*0038*/ 	.byte	0x04, 0x17
        /*003a*/ 	.short	(.L_25 - .L_24)
.L_24:
        /*003c*/ 	.word	0x00000000
        /*0040*/ 	.short	0x0000
        /*0042*/ 	.short	0x0000
        /*0044*/ 	.byte	0x00, 0xf5, 0x21, 0x00


	//----- nvinfo : EIATTR_SPARSE_MMA_MASK
	.align		4
.L_25:
        /*0048*/ 	.byte	0x03, 0x50
        /*004a*/ 	.short	0x0000


	//----- nvinfo : EIATTR_MAXREG_COUNT
	.align		4
        /*004c*/ 	.byte	0x03, 0x1b
        /*004e*/ 	.short	0x00ff


	//----- nvinfo : EIATTR_NUM_BARRIERS
	.align		4
        /*0050*/ 	.byte	0x02, 0x4c
        /*0052*/ 	.byte	0x01
	.zero		1


	//----- nvinfo : EIATTR_MERCURY_ISA_VERSION
	.align		4
        /*0054*/ 	.byte	0x03, 0x5f
        /*0056*/ 	.short	0x0101


	//----- nvinfo : EIATTR_COOP_GROUP_MASK_REGIDS
	.align		4
        /*0058*/ 	.byte	0x04, 0x29
        /*005a*/ 	.short	(.L_27 - .L_26)


	//   ....[0]....
.L_26:
        /*005c*/ 	.word	0xffffffff


	//   ....[1]....
        /*0060*/ 	.word	0xffffffff


	//   ....[2]....
        /*0064*/ 	.word	0xffffffff


	//   ....[3]....
        /*0068*/ 	.word	0xffffffff


	//   ....[4]....
        /*006c*/ 	.word	0xffffffff


	//   ....[5]....
        /*0070*/ 	.word	0xffffffff


	//   ....[6]....
        /*0074*/ 	.word	0xffffffff


	//   ....[7]....
        /*0078*/ 	.word	0xffffffff


	//   ....[8]....
        /*007c*/ 	.word	0xffffffff


	//   ....[9]....
        /*0080*/ 	.word	0xffffffff


	//   ....[10]....
        /*0084*/ 	.word	0xffffffff


	//   ....[11]....
        /*0088*/ 	.word	0xffffffff


	//   ....[12]....
        /*008c*/ 	.word	0xffffffff


	//   ....[13]....
        /*0090*/ 	.word	0xffffffff


	//   ....[14]....
        /*0094*/ 	.word	0xffffffff


	//   ....[15]....
        /*0098*/ 	.word	0xffffffff


	//   ....[16]....
        /*009c*/ 	.word	0xffffffff


	//   ....[17]....
        /*00a0*/ 	.word	0xffffffff


	//   ....[18]....
        /*00a4*/ 	.word	0xffffffff


	//   ....[19]....
        /*00a8*/ 	.word	0xffffffff


	//   ....[20]....
        /*00ac*/ 	.word	0x05000010


	//   ....[21]....
        /*00b0*/ 	.word	0x05000010


	//   ....[22]....
        /*00b4*/ 	.word	0x05000010


	//   ....[23]....
        /*00b8*/ 	.word	0x05000010


	//   ....[24]....
        /*00bc*/ 	.word	0x05000010


	//   ....[25]....
        /*00c0*/ 	.word	0x05000010


	//   ....[26]....
        /*00c4*/ 	.word	0x05000010


	//   ....[27]....
        /*00c8*/ 	.word	0x05000010


	//   ....[28]....
        /*00cc*/ 	.word	0x05000010


	//   ....[29]....
        /*00d0*/ 	.word	0x05000010


	//----- nvinfo : EIATTR_COOP_GROUP_INSTR_OFFSETS
	.align		4
.L_27:
        /*00d4*/ 	.byte	0x04, 0x28
        /*00d6*/ 	.short	(.L_29 - .L_28)


	//   ....[0]....
.L_28:
        /*00d8*/ 	.word	0x00000160


	//   ....[1]....
        /*00dc*/ 	.word	0x000001f0


	//   ....[2]....
        /*00e0*/ 	.word	0x00000220


	//   ....[3]....
        /*00e4*/ 	.word	0x00000250


	//   ....[4]....
        /*00e8*/ 	.word	0x00000290


	//   ....[5]....
        /*00ec*/ 	.word	0x00000350


	//   ....[6]....
        /*00f0*/ 	.word	0x00000370


	//   ....[7]....
        /*00f4*/ 	.word	0x00000390


	//   ....[8]....
        /*00f8*/ 	.word	0x000003b0


	//   ....[9]....
        /*00fc*/ 	.word	0x000003d0


	//   ....[10]....
        /*0100*/ 	.word	0x000005d0


	//   ....[11]....
        /*0104*/ 	.word	0x00000600


	//   ....[12]....
        /*0108*/ 	.word	0x00000620


	//   ....[13]....
        /*010c*/ 	.word	0x00000640


	//   ....[14]....
        /*0110*/ 	.word	0x00000660


	//   ....[15]....
        /*0114*/ 	.word	0x00000710


	//   ....[16]....
        /*0118*/ 	.word	0x00000730


	//   ....[17]....
        /*011c*/ 	.word	0x00000750


	//   ....[18]....
        /*0120*/ 	.word	0x00000770


	//   ....[19]....
        /*0124*/ 	.word	0x00000790


	//   ....[20]....
        /*0128*/ 	.word	0x000009b0


	//   ....[21]....
        /*012c*/ 	.word	0x00000a20


	//   ....[22]....
        /*0130*/ 	.word	0x00000a90


	//   ....[23]....
        /*0134*/ 	.word	0x00000b00


	//   ....[24]....
        /*0138*/ 	.word	0x00000b70


	//   ....[25]....
        /*013c*/ 	.word	0x00000bf0


	//   ....[26]....
        /*0140*/ 	.word	0x00000c60


	//   ....[27]....
        /*0144*/ 	.word	0x00000cd0


	//   ....[28]....
        /*0148*/ 	.word	0x00000d40


	//   ....[29]....
        /*014c*/ 	.word	0x00000db0


	//----- nvinfo : EIATTR_VRC_CTA_INIT_COUNT
	.align		4
.L_29:
        /*0150*/ 	.byte	0x02, 0x4a
	.zero		1
	.zero		1


	//----- nvinfo : EIATTR_EXIT_INSTR_OFFSETS
	.align		4
        /*0154*/ 	.byte	0x04, 0x1c
        /*0156*/ 	.short	(.L_31 - .L_30)


	//   ....[0]....
.L_30:
        /*0158*/ 	.word	0x000007f0


	//   ....[1]....
        /*015c*/ 	.word	0x00000950


	//----- nvinfo : EIATTR_CRS_STACK_SIZE
	.align		4
.L_31:
        /*0160*/ 	.byte	0x04, 0x1e
        /*0162*/ 	.short	(.L_33 - .L_32)
.L_32:
        /*0164*/ 	.word	0x00000000


	//----- nvinfo : EIATTR_CBANK_PARAM_SIZE
	.align		4
.L_33:
        /*0168*/ 	.byte	0x03, 0x19
        /*016a*/ 	.short	0x0018


	//----- nvinfo : EIATTR_PARAM_CBANK
	.align		4
        /*016c*/ 	.byte	0x04, 0x0a
        /*016e*/ 	.short	(.L_35 - .L_34)
	.align		4
.L_34:
        /*0170*/ 	.word	index@(.nv.constant0._Z13gpu_softmaxV3PfS_ii)
        /*0174*/ 	.short	0x0380
        /*0176*/ 	.short	0x0018


	//----- nvinfo : EIATTR_SW_WAR
	.align		4
.L_35:
        /*0178*/ 	.byte	0x04, 0x36
        /*017a*/ 	.short	(.L_37 - .L_36)
.L_36:
        /*017c*/ 	.word	0x00000008
.L_37:


//--------------------- .nv.info._Z13gpu_softmaxV1PfS_ii --------------------------
	.section	.nv.info._Z13gpu_softmaxV1PfS_ii,"",@"SHT_CUDA_INFO"
	.sectionflags	@""
	.align	4


	//----- nvinfo : EIATTR_CUDA_API_VERSION
	.align		4
        /*0000*/ 	.byte	0x04, 0x37
        /*0002*/ 	.short	(.L_39 - .L_38)
.L_38:
        /*0004*/ 	.word	0x00000082


	//----- nvinfo : EIATTR_KPARAM_INFO
	.align		4
.L_39:
        /*0008*/ 	.byte	0x04, 0x17
        /*000a*/ 	.short	(.L_41 - .L_40)
.L_40:
        /*000c*/ 	.word	0x00000000
        /*0010*/ 	.short	0x0003
        /*0012*/ 	.short	0x0014
        /*0014*/ 	.byte	0x00, 0xf0, 0x11, 0x00


	//----- nvinfo : EIATTR_KPARAM_INFO
	.align		4
.L_41:
        /*0018*/ 	.byte	0x04, 0x17
        /*001a*/ 	.short	(.L_43 - .L_42)
.L_42:
        /*001c*/ 	.word	0x00000000
        /*0020*/ 	.short	0x0002
        /*0022*/ 	.short	0x0010
        /*0024*/ 	.byte	0x00, 0xf0, 0x11, 0x00


	//----- nvinfo : EIATTR_KPARAM_INFO
	.align		4
.L_43:
        /*0028*/ 	.byte	0x04, 0x17
        /*002a*/ 	.short	(.L_45 - .L_44)
.L_44:
        /*002c*/ 	.word	0x00000000
        /*0030*/ 	.short	0x0001
        /*0032*/ 	.short	0x0008
        /*0034*/ 	.byte	0x00, 0xf5, 0x21, 0x00


	//----- nvinfo : EIATTR_KPARAM_INFO
	.align		4
.L_45:
        /*0038*/ 	.byte	0x04, 0x17
        /*003a*/ 	.short	(.L_47 - .L_46)
.L_46:
        /*003c*/ 	.word	0x00000000
        /*0040*/ 	.short	0x0000
        /*0042*/ 	.short	0x0000
        /*0044*/ 	.byte	0x00, 0xf5, 0x21, 0x00


	//----- nvinfo : EIATTR_SPARSE_MMA_MASK
	.align		4
.L_47:
        /*0048*/ 	.byte	0x03, 0x50
        /*004a*/ 	.short	0x0000


	//----- nvinfo : EIATTR_MAXREG_COUNT
	.align		4
        /*004c*/ 	.byte	0x03, 0x1b
        /*004e*/ 	.short	0x00ff


	//----- nvinfo : EIATTR_MERCURY_ISA_VERSION
	.align		4
        /*0050*/ 	.byte	0x03, 0x5f
        /*0052*/ 	.short	0x0101


	//----- nvinfo : EIATTR_VRC_CTA_INIT_COUNT
	.align		4
        /*0054*/ 	.byte	0x02, 0x4a
	.zero		1
	.zero		1


	//----- nvinfo : EIATTR_EXIT_INSTR_OFFSETS
	.align		4
        /*0058*/ 	.byte	0x04, 0x1c
        /*005a*/ 	.short	(.L_49 - .L_48)


	//   ....[0]....
.L_48:
        /*005c*/ 	.word	0x00001800


	//   ....[1]....
        /*0060*/ 	.word	0x000026a0


	//   ....[2]....
        /*0064*/ 	.word	0x00002de0


	//   ....[3]....
        /*0068*/ 	.word	0x000031e0


	//   ....[4]....
        /*006c*/ 	.word	0x00003390


	//----- nvinfo : EIATTR_CRS_STACK_SIZE
	.align		4
.L_49:
        /*0070*/ 	.byte	0x04, 0x1e
        /*0072*/ 	.short	(.L_51 - .L_50)
.L_50:
        /*0074*/ 	.word	0x00000000


	//----- nvinfo : EIATTR_CBANK_PARAM_SIZE
	.align		4
.L_51:
        /*0078*/ 	.byte	0x03, 0x19
        /*007a*/ 	.short	0x0018


	//----- nvinfo : EIATTR_PARAM_CBANK
	.align		4
        /*007c*/ 	.byte	0x04, 0x0a
        /*007e*/ 	.short	(.L_53 - .L_52)
	.align		4
.L_52:
        /*0080*/ 	.word	index@(.nv.constant0._Z13gpu_softmaxV1PfS_ii)
        /*0084*/ 	.short	0x0380
        /*0086*/ 	.short	0x0018


	//----- nvinfo : EIATTR_SW_WAR
	.align		4
.L_53:
        /*0088*/ 	.byte	0x04, 0x36
        /*008a*/ 	.short	(.L_55 - .L_54)
.L_54:
        /*008c*/ 	.word	0x00000008
.L_55:


//--------------------- .nv.callgraph             --------------------------
	.section	.nv.callgraph,"",@"SHT_CUDA_CALLGRAPH"
	.align	4
	.sectionentsize	8
	.align		4
        /*0000*/ 	.word	0x00000000
	.align		4
        /*0004*/ 	.word	0xffffffff
	.align		4
        /*0008*/ 	.word	0x00000000
	.align		4
        /*000c*/ 	.word	0xfffffffe
	.align		4
        /*0010*/ 	.word	0x00000000
	.align		4
        /*0014*/ 	.word	0xfffffffd
	.align		4
        /*0018*/ 	.word	0x00000000
	.align		4
        /*001c*/ 	.word	0xfffffffc


//--------------------- .text._Z13gpu_softmaxV3PfS_ii --------------------------
	.section	.text._Z13gpu_softmaxV3PfS_ii,"ax",@progbits
	.align	128
        .global         _Z13gpu_softmaxV3PfS_ii
        .type           _Z13gpu_softmaxV3PfS_ii,@function
        .size           _Z13gpu_softmaxV3PfS_ii,(.L_x_91 - _Z13gpu_softmaxV3PfS_ii)
        .other          _Z13gpu_softmaxV3PfS_ii,@"STO_CUDA_ENTRY STV_DEFAULT"
_Z13gpu_softmaxV3PfS_ii:
.text._Z13gpu_softmaxV3PfS_ii:
[----:B------:R-:W-:Y:S01]  /*0000*/  LDC R1, c[0x0][0x37c] ;  /* 0x0000df00ff017b82 */ /* 0x000fe20000000800 */
[----:B------:R-:W0:Y:S07]  /*0010*/  S2R R7, SR_TID.X ;  /* 0x0000000000077919 */ /* 0x000e2e0000002100 */
[----:B------:R-:W0:Y:S01]  /*0020*/  LDC R0, c[0x0][0x394] ;  /* 0x0000e500ff007b82 */ /* 0x000e220000000800 */
[----:B------:R-:W1:Y:S01]  /*0030*/  LDCU.64 UR6, c[0x0][0x358] ;  /* 0x00006b00ff0677ac */ /* 0x000e620008000a00 */
[----:B------:R-:W-:Y:S01]  /*0040*/  BSSY.RECONVERGENT B0, `(.L_x_0) ;  /* 0x0000011000007945 */ /* 0x000fe20003800200 */
[----:B------:R-:W-:Y:S01]  /*0050*/  IMAD.MOV.U32 R8, RZ, RZ, -0x800000 ;  /* 0xff800000ff087424 */ /* 0x000fe200078e00ff */
[----:B------:R-:W2:Y:S04]  /*0060*/  LDCU UR8, c[0x0][0x360] ;  /* 0x00006c00ff0877ac */ /* 0x000ea80008000800 */
[----:B------:R-:W3:Y:S08]  /*0070*/  S2UR UR4, SR_CTAID.X ;  /* 0x00000000000479c3 */ /* 0x000ef00000002500 */
[----:B------:R-:W4:Y:S01]  /*0080*/  LDC.64 R2, c[0x0][0x380] ;  /* 0x0000e000ff027b82 */ /* 0x000f220000000a00 */
[----:B0-----:R-:W-:Y:S01]  /*0090*/  ISETP.GE.AND P0, PT, R7, R0, PT ;  /* 0x000000000700720c */ /* 0x001fe20003f06270 */
[----:B---3--:R-:W-:-:S04]  /*00a0*/  IMAD R9, R0, UR4, RZ ;  /* 0x0000000400097c24 */ /* 0x008fc8000f8e02ff */
[----:B----4-:R-:W-:-:S08]  /*00b0*/  IMAD.WIDE.U32 R2, R9, 0x4, R2 ;  /* 0x0000000409027825 */ /* 0x010fd000078e0002 */
[----:B-12---:R-:W-:Y:S05]  /*00c0*/  @P0 BRA `(.L_x_1) ;  /* 0x0000000000200947 */ /* 0x006fea0003800000 */
[----:B------:R-:W-:Y:S02]  /*00d0*/  IMAD.MOV.U32 R8, RZ, RZ, -0x800000 ;  /* 0xff800000ff087424 */ /* 0x000fe400078e00ff */
[----:B------:R-:W-:-:S07]  /*00e0*/  IMAD.MOV.U32 R11, RZ, RZ, R7 ;  /* 0x000000ffff0b7224 */ /* 0x000fce00078e0007 */
.L_x_2:
[----:B------:R-:W-:-:S06]  /*00f0*/  IMAD.WIDE R4, R11, 0x4, R2 ;  /* 0x000000040b047825 */ /* 0x000fcc00078e0202 */
[----:B------:R-:W2:Y:S01]  /*0100*/  LDG.E R5, desc[UR6][R4.64] ;  /* 0x0000000604057981 */ /* 0x000ea2000c1e1900 */
[----:B------:R-:W-:-:S04]  /*0110*/  IADD3 R11, PT, PT, R11, UR8, RZ ;  /* 0x000000080b0b7c10 */ /* 0x000fc8000fffe0ff */
[----:B------:R-:W-:Y:S02]  /*0120*/  ISETP.GE.AND P0, PT, R11, R0, PT ;  /* 0x000000000b00720c */ /* 0x000fe40003f06270 */
[----:B--2---:R-:W-:-:S11]  /*0130*/  FMNMX R8, R5, R8, !PT ;  /* 0x0000000805087209 */ /* 0x004fd60007800000 */
[----:B------:R-:W-:Y:S05]  /*0140*/  @!P0 BRA `(.L_x_2) ;  /* 0xfffffffc00e88947 */ /* 0x000fea000383ffff */
.L_x_1:
[----:B------:R-:W-:Y:S05]  /*0150*/  BSYNC.RECONVERGENT B0 ;  /* 0x0000000000007941 */ /* 0x000fea0003800200 */
.L_x_0:
[----:B------:R-:W0:Y:S01]  /*0160*/  SHFL.DOWN PT, R5, R8, 0x10, 0x1f ;  /* 0x0a001f0008057f89 */ /* 0x000e2200000e0000 */
[----:B------:R-:W1:Y:S01]  /*0170*/  S2UR UR5, SR_CgaCtaId ;  /* 0x00000000000579c3 */ /* 0x000e620000008800 */
[----:B------:R-:W-:-:S07]  /*0180*/  UMOV UR4, 0x400 ;  /* 0x0000040000047882 */ /* 0x000fce0000000000 */
[----:B------:R-:W-:Y:S01]  /*0190*/  BAR.SYNC.DEFER_BLOCKING 0x0 ;  /* 0x0000000000007b1d */ /* 0x000fe20000010000 */
[----:B------:R-:W-:Y:S02]  /*01a0*/  ISETP.GT.U32.AND P1, PT, R7, 0x1f, PT ;  /* 0x0000001f0700780c */ /* 0x000fe40003f24070 */
[----:B0-----:R-:W-:Y:S01]  /*01b0*/  FMNMX R5, R5, R8, !PT ;  /* 0x0000000805057209 */ /* 0x001fe20007800000 */
[----:B-1----:R-:W-:Y:S01]  /*01c0*/  ULEA UR4, UR5, UR4, 0x18 ;  /* 0x0000000405047291 */ /* 0x002fe2000f8ec0ff */
[----:B------:R-:W-:Y:S01]  /*01d0*/  SHF.R.U32.HI R8, RZ, 0x3, R7 ;  /* 0x00000003ff087819 */ /* 0x000fe20000011607 */
[----:B------:R-:W-:Y:S02]  /*01e0*/  USHF.R.U32.HI UR5, URZ, 0x5, UR8 ;  /* 0x00000005ff057899 */ /* 0x000fe40008011608 */
[----:B------:R-:W0:Y:S01]  /*01f0*/  SHFL.DOWN PT, R4, R5, 0x8, 0x1f ;  /* 0x09001f0005047f89 */ /* 0x000e2200000e0000 */
[----:B------:R-:W-:Y:S02]  /*0200*/  LOP3.LUT R8, R8, 0x7c, RZ, 0xc0, !PT ;  /* 0x0000007c08087812 */ /* 0x000fe400078ec0ff */
[----:B0-----:R-:W-:-:S05]  /*0210*/  FMNMX R4, R5, R4, !PT ;  /* 0x0000000405047209 */ /* 0x001fca0007800000 */
[----:B------:R-:W0:Y:S02]  /*0220*/  SHFL.DOWN PT, R11, R4, 0x4, 0x1f ;  /* 0x08801f00040b7f89 */ /* 0x000e2400000e0000 */
[----:B0-----:R-:W-:Y:S02]  /*0230*/  FMNMX R11, R4, R11, !PT ;  /* 0x0000000b040b7209 */ /* 0x001fe40007800000 */
[----:B------:R-:W0:Y:S03]  /*0240*/  LDC.64 R4, c[0x0][0x388] ;  /* 0x0000e200ff047b82 */ /* 0x000e260000000a00 */
[----:B------:R-:W1:Y:S01]  /*0250*/  SHFL.DOWN PT, R6, R11, 0x2, 0x1f ;  /* 0x08401f000b067f89 */ /* 0x000e6200000e0000 */
[----:B0-----:R-:W-:Y:S01]  /*0260*/  IMAD.WIDE.U32 R4, R9, 0x4, R4 ;  /* 0x0000000409047825 */ /* 0x001fe200078e0004 */
[----:B-1----:R-:W-:Y:S02]  /*0270*/  FMNMX R10, R11, R6, !PT ;  /* 0x000000060b0a7209 */ /* 0x002fe40007800000 */
[----:B------:R-:W-:-:S03]  /*0280*/  LOP3.LUT R6, R7, 0x1f, RZ, 0xc0, !PT ;  /* 0x0000001f07067812 */ /* 0x000fc600078ec0ff */
[----:B------:R-:W0:Y:S01]  /*0290*/  SHFL.DOWN PT, R13, R10, 0x1, 0x1f ;  /* 0x08201f000a0d7f89 */ /* 0x000e2200000e0000 */
[C---:B------:R-:W-:Y:S02]  /*02a0*/  ISETP.NE.AND P0, PT, R6.reuse, RZ, PT ;  /* 0x000000ff0600720c */ /* 0x040fe40003f05270 */
[----:B------:R-:W-:Y:S02]  /*02b0*/  LEA R9, R6, UR4, 0x2 ;  /* 0x0000000406097c11 */ /* 0x000fe4000f8e10ff */
[----:B0-----:R-:W-:-:S09]  /*02c0*/  FMNMX R13, R10, R13, !PT ;  /* 0x0000000d0a0d7209 */ /* 0x001fd20007800000 */
[----:B------:R0:W-:Y:S01]  /*02d0*/  @!P0 STS [R8+UR4], R13 ;  /* 0x0000000d08008988 */ /* 0x0001e20008000804 */
[----:B------:R-:W-:Y:S06]  /*02e0*/  BAR.SYNC.DEFER_BLOCKING 0x0 ;  /* 0x0000000000007b1d */ /* 0x000fec0000010000 */
[----:B------:R-:W-:Y:S05]  /*02f0*/  @P1 BRA `(.L_x_3) ;  /* 0x0000000000401947 */ /* 0x000fea0003800000 */
[----:B------:R-:W-:Y:S01]  /*0300*/  ISETP.GE.U32.AND P1, PT, R6, UR5, PT ;  /* 0x0000000506007c0c */ /* 0x000fe2000bf26070 */
[----:B------:R-:W-:Y:S01]  /*0310*/  IMAD.MOV.U32 R10, RZ, RZ, -0x800000 ;  /* 0xff800000ff0a7424 */ /* 0x000fe200078e00ff */
[----:B------:R-:W-:-:S11]  /*0320*/  UMOV UR9, 0xffffffff ;  /* 0xffffffff00097882 */ /* 0x000fd60000000000 */
[----:B------:R1:W2:Y:S01]  /*0330*/  @!P1 LDS R10, [R9] ;  /* 0x00000000090a9984 */ /* 0x0002a20000000800 */
[----:B------:R-:W-:Y:S05]  /*0340*/  BRA.DIV UR9, `(.L_x_4) ;  /* 0x0000000609847947 */ /* 0x000fea000b800000 */
[----:B--2---:R-:W2:Y:S02]  /*0350*/  SHFL.DOWN PT, R11, R10, 0x10, 0x1f ;  /* 0x0a001f000a0b7f89 */ /* 0x004ea400000e0000 */
[----:B--2---:R-:W-:-:S05]  /*0360*/  FMNMX R11, R11, R10, !PT ;  /* 0x0000000a0b0b7209 */ /* 0x004fca0007800000 */
[----:B------:R-:W2:Y:S02]  /*0370*/  SHFL.DOWN PT, R12, R11, 0x8, 0x1f ;  /* 0x09001f000b0c7f89 */ /* 0x000ea400000e0000 */
[----:B--2---:R-:W-:-:S05]  /*0380*/  FMNMX R12, R11, R12, !PT ;  /* 0x0000000c0b0c7209 */ /* 0x004fca0007800000 */
[----:B0-----:R-:W0:Y:S02]  /*0390*/  SHFL.DOWN PT, R13, R12, 0x4, 0x1f ;  /* 0x08801f000c0d7f89 */ /* 0x001e2400000e0000 */
[----:B0-----:R-:W-:-:S05]  /*03a0*/  FMNMX R13, R12, R13, !PT ;  /* 0x0000000d0c0d7209 */ /* 0x001fca0007800000 */
[----:B------:R-:W0:Y:S02]  /*03b0*/  SHFL.DOWN PT, R14, R13, 0x2, 0x1f ;  /* 0x08401f000d0e7f89 */ /* 0x000e2400000e0000 */
[----:B0-----:R-:W-:-:S05]  /*03c0*/  FMNMX R14, R13, R14, !PT ;  /* 0x0000000e0d0e7209 */ /* 0x001fca0007800000 */
[----:B------:R0:W2:Y:S02]  /*03d0*/  SHFL.DOWN PT, R15, R14, 0x1, 0x1f ;  /* 0x08201f000e0f7f89 */ /* 0x0000a400000e0000 */
.L_x_18:
[----:B--2---:R-:W-:-:S05]  /*03e0*/  FMNMX R15, R14, R15, !PT ;  /* 0x0000000f0e0f7209 */ /* 0x004fca0007800000 */
[----:B------:R2:W-:Y:S02]  /*03f0*/  STS [UR4], R15 ;  /* 0x0000000fff007988 */ /* 0x0005e40008000804 */
.L_x_3:
[----:B------:R-:W-:Y:S01]  /*0400*/  ISETP.GE.AND P1, PT, R7, R0, PT ;  /* 0x000000000700720c */ /* 0x000fe20003f26270 */
[----:B------:R-:W-:Y:S05]  /*0410*/  WARPSYNC.ALL ;  /* 0x0000000000007948 */ /* 0x000fea0003800000 */
[----:B------:R-:W-:Y:S01]  /*0420*/  BAR.SYNC.DEFER_BLOCKING 0x0 ;  /* 0x0000000000007b1d */ /* 0x000fe20000010000 */
[----:B------:R-:W-:-:S05]  /*0430*/  IMAD.MOV.U32 R12, RZ, RZ, RZ ;  /* 0x000000ffff0c7224 */ /* 0x000fca00078e00ff */
[----:B------:R-:W-:Y:S04]  /*0440*/  BSSY.RECONVERGENT B0, `(.L_x_5) ;  /* 0x0000018000007945 */ /* 0x000fe80003800200 */
[----:B------:R-:W-:Y:S05]  /*0450*/  @P1 BRA `(.L_x_6) ;  /* 0x0000000000581947 */ /* 0x000fea0003800000 */
[----:B0-----:R-:W0:Y:S01]  /*0460*/  LDS R13, [UR4] ;  /* 0x00000004ff0d7984 */ /* 0x001e220008000800 */
[----:B------:R-:W-:Y:S01]  /*0470*/  IMAD.MOV.U32 R12, RZ, RZ, RZ ;  /* 0x000000ffff0c7224 */ /* 0x000fe200078e00ff */
[----:B--2---:R-:W-:-:S07]  /*0480*/  MOV R15, R7 ;  /* 0x00000007000f7202 */ /* 0x004fce0000000f00 */
.L_x_7:
[----:B---3--:R-:W-:-:S06]  /*0490*/  IMAD.WIDE R10, R15, 0x4, R2 ;  /* 0x000000040f0a7825 */ /* 0x008fcc00078e0202 */
[----:B------:R-:W0:Y:S01]  /*04a0*/  LDG.E R10, desc[UR6][R10.64] ;  /* 0x000000060a0a7981 */ /* 0x000e22000c1e1900 */
[----:B------:R-:W-:Y:S02]  /*04b0*/  IMAD.MOV.U32 R17, RZ, RZ, 0x3bbb989d ;  /* 0x3bbb989dff117424 */ /* 0x000fe400078e00ff */
[----:B------:R-:W-:Y:S02]  /*04c0*/  IMAD.MOV.U32 R19, RZ, RZ, 0x437c0000 ;  /* 0x437c0000ff137424 */ /* 0x000fe400078e00ff */
[----:B0-----:R-:W-:Y:S01]  /*04d0*/  FADD R14, -R13, R10 ;  /* 0x0000000a0d0e7221 */ /* 0x001fe20000000100 */
[C---:B------:R-:W-:Y:S01]  /*04e0*/  IMAD.WIDE R10, R15.reuse, 0x4, R4 ;  /* 0x000000040f0a7825 */ /* 0x040fe200078e0204 */
[----:B------:R-:W-:-:S03]  /*04f0*/  IADD3 R15, PT, PT, R15, UR8, RZ ;  /* 0x000000080f0f7c10 */ /* 0x000fc6000fffe0ff */
[----:B------:R-:W-:Y:S01]  /*0500*/  FFMA.SAT R16, R14, R17, 0.5 ;  /* 0x3f0000000e107423 */ /* 0x000fe20000002011 */
[----:B------:R-:W-:-:S03]  /*0510*/  ISETP.GE.AND P1, PT, R15, R0, PT ;  /* 0x000000000f00720c */ /* 0x000fc60003f26270 */
[----:B------:R-:W-:-:S04]  /*0520*/  FFMA.RM R16, R16, R19, 12582913 ;  /* 0x4b40000110107423 */ /* 0x000fc80000004013 */
[C---:B------:R-:W-:Y:S01]  /*0530*/  FADD R17, R16.reuse, -12583039 ;  /* 0xcb40007f10117421 */ /* 0x040fe20000000000 */
[----:B------:R-:W-:-:S03]  /*0540*/  IMAD.SHL.U32 R16, R16, 0x800000, RZ ;  /* 0x0080000010107824 */ /* 0x000fc600078e00ff */
[----:B------:R-:W-:-:S04]  /*0550*/  FFMA R17, R14, 1.4426950216293334961, -R17 ;  /* 0x3fb8aa3b0e117823 */ /* 0x000fc80000000811 */
[----:B------:R-:W-:-:S06]  /*0560*/  FFMA R17, R14, 1.925963033500011079e-08, R17 ;  /* 0x32a570600e117823 */ /* 0x000fcc0000000011 */
[----:B------:R-:W0:Y:S02]  /*0570*/  MUFU.EX2 R17, R17 ;  /* 0x0000001100117308 */ /* 0x000e240000000800 */
[----:B0-----:R-:W-:-:S04]  /*0580*/  FMUL R19, R16, R17 ;  /* 0x0000001110137220 */ /* 0x001fc80000400000 */
[----:B------:R-:W-:Y:S01]  /*0590*/  FADD R12, R19, R12 ;  /* 0x0000000c130c7221 */ /* 0x000fe20000000000 */
[----:B------:R3:W-:Y:S01]  /*05a0*/  STG.E desc[UR6][R10.64], R19 ;  /* 0x000000130a007986 */ /* 0x0007e2000c101906 */
[----:B------:R-:W-:Y:S05]  /*05b0*/  @!P1 BRA `(.L_x_7) ;  /* 0xfffffffc00b49947 */ /* 0x000fea000383ffff */
.L_x_6:
[----:B------:R-:W-:Y:S05]  /*05c0*/  BSYNC.RECONVERGENT B0 ;  /* 0x0000000000007941 */ /* 0x000fea0003800200 */
.L_x_5:
[----:B------:R-:W4:Y:S01]  /*05d0*/  SHFL.DOWN PT, R3, R12, 0x10, 0x1f ;  /* 0x0a001f000c037f89 */ /* 0x000f2200000e0000 */
[----:B------:R-:W-:Y:S01]  /*05e0*/  BAR.SYNC.DEFER_BLOCKING 0x0 ;  /* 0x0000000000007b1d */ /* 0x000fe20000010000 */
[----:B----4-:R-:W-:-:S05]  /*05f0*/  FADD R3, R3, R12 ;  /* 0x0000000c03037221 */ /* 0x010fca0000000000 */
[----:B------:R-:W4:Y:S02]  /*0600*/  SHFL.DOWN PT, R2, R3, 0x8, 0x1f ;  /* 0x09001f0003027f89 */ /* 0x000f2400000e0000 */
[----:B----4-:R-:W-:-:S05]  /*0610*/  FADD R2, R3, R2 ;  /* 0x0000000203027221 */ /* 0x010fca0000000000 */
[----:B---3--:R-:W3:Y:S02]  /*0620*/  SHFL.DOWN PT, R11, R2, 0x4, 0x1f ;  /* 0x08801f00020b7f89 */ /* 0x008ee400000e0000 */
[----:B---3--:R-:W-:-:S05]  /*0630*/  FADD R11, R2, R11 ;  /* 0x0000000b020b7221 */ /* 0x008fca0000000000 */
[----:B------:R-:W3:Y:S02]  /*0640*/  SHFL.DOWN PT, R10, R11, 0x2, 0x1f ;  /* 0x08401f000b0a7f89 */ /* 0x000ee400000e0000 */
[----:B---3--:R-:W-:-:S05]  /*0650*/  FADD R10, R11, R10 ;  /* 0x0000000a0b0a7221 */ /* 0x008fca0000000000 */
[----:B0-----:R-:W0:Y:S02]  /*0660*/  SHFL.DOWN PT, R13, R10, 0x1, 0x1f ;  /* 0x08201f000a0d7f89 */ /* 0x001e2400000e0000 */
[----:B0-----:R-:W-:-:S05]  /*0670*/  FADD R13, R10, R13 ;  /* 0x0000000d0a0d7221 */ /* 0x001fca0000000000 */
[----:B------:R0:W-:Y:S01]  /*0680*/  @!P0 STS [R8+UR4], R13 ;  /* 0x0000000d08008988 */ /* 0x0001e20008000804 */
[----:B------:R-:W-:Y:S01]  /*0690*/  BAR.SYNC.DEFER_BLOCKING 0x0 ;  /* 0x0000000000007b1d */ /* 0x000fe20000010000 */
[----:B------:R-:W-:-:S13]  /*06a0*/  ISETP.GT.U32.AND P0, PT, R7, 0x1f, PT ;  /* 0x0000001f0700780c */ /* 0x000fda0003f04070 */
[----:B0-----:R-:W-:Y:S05]  /*06b0*/  @P0 BRA `(.L_x_8) ;  /* 0x0000000000400947 */ /* 0x001fea0003800000 */
[----:B------:R-:W-:Y:S01]  /*06c0*/  ISETP.GE.U32.AND P0, PT, R6, UR5, PT ;  /* 0x0000000506007c0c */ /* 0x000fe2000bf06070 */
[----:B------:R-:W-:Y:S01]  /*06d0*/  IMAD.MOV.U32 R2, RZ, RZ, RZ ;  /* 0x000000ffff027224 */ /* 0x000fe200078e00ff */
[----:B------:R-:W-:-:S11]  /*06e0*/  UMOV UR9, 0xffffffff ;  /* 0xffffffff00097882 */ /* 0x000fd60000000000 */
[----:B------:R0:W3:Y:S01]  /*06f0*/  @!P0 LDS R2, [R9] ;  /* 0x0000000009028984 */ /* 0x0000e20000000800 */
[----:B------:R-:W-:Y:S05]  /*0700*/  BRA.DIV UR9, `(.L_x_9) ;  /* 0x0000000609247947 */ /* 0x000fea000b800000 */
[----:B---3--:R-:W3:Y:S02]  /*0710*/  SHFL.DOWN PT, R3, R2, 0x10, 0x1f ;  /* 0x0a001f0002037f89 */ /* 0x008ee400000e0000 */
[----:B---3--:R-:W-:-:S05]  /*0720*/  FADD R3, R3, R2 ;  /* 0x0000000203037221 */ /* 0x008fca0000000000 */
[----:B------:R-:W3:Y:S02]  /*0730*/  SHFL.DOWN PT, R6, R3, 0x8, 0x1f ;  /* 0x09001f0003067f89 */ /* 0x000ee400000e0000 */
[----:B---3--:R-:W-:-:S05]  /*0740*/  FADD R6, R3, R6 ;  /* 0x0000000603067221 */ /* 0x008fca0000000000 */
[----:B01----:R-:W0:Y:S02]  /*0750*/  SHFL.DOWN PT, R9, R6, 0x4, 0x1f ;  /* 0x08801f0006097f89 */ /* 0x003e2400000e0000 */
[----:B0-----:R-:W-:-:S05]  /*0760*/  FADD R9, R6, R9 ;  /* 0x0000000906097221 */ /* 0x001fca0000000000 */
[----:B------:R-:W0:Y:S02]  /*0770*/  SHFL.DOWN PT, R8, R9, 0x2, 0x1f ;  /* 0x08401f0009087f89 */ /* 0x000e2400000e0000 */
[----:B0-----:R-:W-:-:S05]  /*0780*/  FADD R8, R9, R8 ;  /* 0x0000000809087221 */ /* 0x001fca0000000000 */
[----:B------:R0:W1:Y:S02]  /*0790*/  SHFL.DOWN PT, R11, R8, 0x1, 0x1f ;  /* 0x08201f00080b7f89 */ /* 0x00006400000e0000 */
.L_x_24:
[----:B-1----:R-:W-:-:S05]  /*07a0*/  FADD R11, R8, R11 ;  /* 0x0000000b080b7221 */ /* 0x002fca0000000000 */
[----:B------:R3:W-:Y:S02]  /*07b0*/  STS [UR4], R11 ;  /* 0x0000000bff007988 */ /* 0x0007e40008000804 */
.L_x_8:
[----:B------:R-:W-:Y:S05]  /*07c0*/  WARPSYNC.ALL ;  /* 0x0000000000007948 */ /* 0x000fea0003800000 */
[----:B------:R-:W-:Y:S01]  /*07d0*/  BAR.SYNC.DEFER_BLOCKING 0x0 ;  /* 0x0000000000007b1d */ /* 0x000fe20000010000 */
[----:B------:R-:W-:-:S13]  /*07e0*/  ISETP.GE.AND P0, PT, R7, R0, PT ;  /* 0x000000000700720c */ /* 0x000fda0003f06270 */
[----:B------:R-:W-:Y:S05]  /*07f0*/  @P0 EXIT ;  /* 0x000000000000094d */ /* 0x000fea0003800000 */
[----:B------:R-:W4:Y:S01]  /*0800*/  LDS R3, [UR4] ;  /* 0x00000004ff037984 */ /* 0x000f220008000800 */
[----:B------:R-:W0:Y:S02]  /*0810*/  LDCU UR4, c[0x0][0x394] ;  /* 0x00007280ff0477ac */ /* 0x000e240008000800 */
.L_x_12:
[----:B01----:R-:W-:-:S05]  /*0820*/  IMAD.WIDE R8, R7, 0x4, R4 ;  /* 0x0000000407087825 */ /* 0x003fca00078e0204 */
[----:B------:R-:W5:Y:S01]  /*0830*/  LDG.E R0, desc[UR6][R8.64] ;  /* 0x0000000608007981 */ /* 0x000f62000c1e1900 */
[----:B----4-:R-:W3:Y:S01]  /*0840*/  MUFU.RCP R2, R3 ;  /* 0x0000000300027308 */ /* 0x010ee20000001000 */
[----:B------:R-:W-:Y:S01]  /*0850*/  BSSY.RECONVERGENT B0, `(.L_x_10) ;  /* 0x000000b000007945 */ /* 0x000fe20003800200 */
[----:B---3--:R-:W-:-:S04]  /*0860*/  FFMA R11, -R3, R2, 1 ;  /* 0x3f800000030b7423 */ /* 0x008fc80000000102 */
[----:B------:R-:W-:Y:S02]  /*0870*/  FFMA R11, R2, R11, R2 ;  /* 0x0000000b020b7223 */ /* 0x000fe40000000002 */
[----:B-----5:R-:W0:Y:S02]  /*0880*/  FCHK P0, R0, R3 ;  /* 0x0000000300007302 */ /* 0x020e240000000000 */
[----:B------:R-:W-:-:S04]  /*0890*/  FFMA R2, R0, R11, RZ ;  /* 0x0000000b00027223 */ /* 0x000fc800000000ff */
[----:B------:R-:W-:-:S04]  /*08a0*/  FFMA R6, -R3, R2, R0 ;  /* 0x0000000203067223 */ /* 0x000fc80000000100 */
[----:B------:R-:W-:Y:S01]  /*08b0*/  FFMA R11, R11, R6, R2 ;  /* 0x000000060b0b7223 */ /* 0x000fe20000000002 */
[----:B0-----:R-:W-:Y:S06]  /*08c0*/  @!P0 BRA `(.L_x_11) ;  /* 0x00000000000c8947 */ /* 0x001fec0003800000 */
[----:B------:R-:W-:-:S07]  /*08d0*/  MOV R2, 0x8f0 ;  /* 0x000008f000027802 */ /* 0x000fce0000000f00 */
[----:B--2---:R-:W-:Y:S05]  /*08e0*/  CALL.REL.NOINC `($__internal_0_$__cuda_sm3x_div_rn_noftz_f32_slowpath) ;  /* 0x0000000400407944 */ /* 0x004fea0003c00000 */
[----:B------:R-:W-:-:S07]  /*08f0*/  IMAD.MOV.U32 R11, RZ, RZ, R0 ;  /* 0x000000ffff0b7224 */ /* 0x000fce00078e0000 */
.L_x_11:
[----:B------:R-:W-:Y:S05]  /*0900*/  BSYNC.RECONVERGENT B0 ;  /* 0x0000000000007941 */ /* 0x000fea0003800200 */
.L_x_10:
[----:B------:R0:W-:Y:S01]  /*0910*/  STG.E desc[UR6][R8.64], R11 ;  /* 0x0000000b08007986 */ /* 0x0001e2000c101906 */
[----:B------:R-:W-:-:S05]  /*0920*/  VIADD R7, R7, UR8 ;  /* 0x0000000807077c36 */ /* 0x000fca0008000000 */
[----:B------:R-:W-:-:S13]  /*0930*/  ISETP.GE.AND P0, PT, R7, UR4, PT ;  /* 0x0000000407007c0c */ /* 0x000fda000bf06270 */
[----:B0-----:R-:W-:Y:S05]  /*0940*/  @!P0 BRA `(.L_x_12) ;  /* 0xfffffffc00b48947 */ /* 0x001fea000383ffff */
[----:B------:R-:W-:Y:S05]  /*0950*/  EXIT ;  /* 0x000000000000794d */ /* 0x000fea0003800000 */
.L_x_4:
[----:B--2---:R-:W-:Y:S01]  /*0960*/  MOV R17, R10 ;  /* 0x0000000a00117202 */ /* 0x004fe20000000f00 */
[----:B------:R-:W-:Y:S02]  /*0970*/  IMAD.MOV.U32 R18, RZ, RZ, 0x10 ;  /* 0x00000010ff127424 */ /* 0x000fe400078e00ff */
[----:B------:R-:W-:Y:S02]  /*0980*/  IMAD.MOV.U32 R19, RZ, RZ, 0x1f ;  /* 0x0000001fff137424 */ /* 0x000fe400078e00ff */
[----:B------:R-:W-:-:S07]  /*0990*/  IMAD.MOV.U32 R16, RZ, RZ, -0x1 ;  /* 0xffffffffff107424 */ /* 0x000fce00078e00ff */
[----:B01----:R-:W-:Y:S05]  /*09a0*/  WARPSYNC.COLLECTIVE R16, `(.L_x_13) ;  /* 0x0000000010087348 */ /* 0x003fea0003c00000 */
[----:B------:R2:W3:Y:S02]  /*09b0*/  SHFL.DOWN P1, R15, R17, R18, R19 ;  /* 0x08000012110f7389 */ /* 0x0004e40000020013 */
[----:B0123--:R-:W-:Y:S05]  /*09c0*/  ENDCOLLECTIVE ;  /* 0x000000000000791b */ /* 0x00ffea0003800000 */
.L_x_13:
[----:B------:R-:W-:Y:S01]  /*09d0*/  IMAD.MOV.U32 R18, RZ, RZ, 0x8 ;  /* 0x00000008ff127424 */ /* 0x000fe200078e00ff */
[----:B------:R-:W-:-:S04]  /*09e0*/  MOV R11, R15 ;  /* 0x0000000f000b7202 */ /* 0x000fc80000000f00 */
[----:B------:R-:W-:-:S05]  /*09f0*/  FMNMX R11, R11, R10, !PT ;  /* 0x0000000a0b0b7209 */ /* 0x000fca0007800000 */
[----:B------:R-:W-:-:S07]  /*0a00*/  IMAD.MOV.U32 R17, RZ, RZ, R11 ;  /* 0x000000ffff117224 */ /* 0x000fce00078e000b */
[----:B------:R-:W-:Y:S05]  /*0a10*/  WARPSYNC.COLLECTIVE R16, `(.L_x_14) ;  /* 0x0000000010087348 */ /* 0x000fea0003c00000 */
[----:B------:R0:W1:Y:S02]  /*0a20*/  SHFL.DOWN P1, R15, R17, R18, R19 ;  /* 0x08000012110f7389 */ /* 0x0000640000020013 */
[----:B01----:R-:W-:Y:S05]  /*0a30*/  ENDCOLLECTIVE ;  /* 0x000000000000791b */ /* 0x003fea0003800000 */
.L_x_14:
[----:B------:R-:W-:Y:S02]  /*0a40*/  IMAD.MOV.U32 R18, RZ, RZ, 0x4 ;  /* 0x00000004ff127424 */ /* 0x000fe400078e00ff */
[----:B------:R-:W-:-:S05]  /*0a50*/  IMAD.MOV.U32 R12, RZ, RZ, R15 ;  /* 0x000000ffff0c7224 */ /* 0x000fca00078e000f */
[----:B------:R-:W-:-:S04]  /*0a60*/  FMNMX R12, R11, R12, !PT ;  /* 0x0000000c0b0c7209 */ /* 0x000fc80007800000 */
[----:B------:R-:W-:-:S07]  /*0a70*/  MOV R17, R12 ;  /* 0x0000000c00117202 */ /* 0x000fce0000000f00 */
[----:B------:R-:W-:Y:S05]  /*0a80*/  WARPSYNC.COLLECTIVE R16, `(.L_x_15) ;  /* 0x0000000010087348 */ /* 0x000fea0003c00000 */
[----:B------:R0:W1:Y:S02]  /*0a90*/  SHFL.DOWN P1, R15, R17, R18, R19 ;  /* 0x08000012110f7389 */ /* 0x0000640000020013 */
[----:B01----:R-:W-:Y:S05]  /*0aa0*/  ENDCOLLECTIVE ;  /* 0x000000000000791b */ /* 0x003fea0003800000 */
.L_x_15:
[----:B------:R-:W-:Y:S02]  /*0ab0*/  IMAD.MOV.U32 R18, RZ, RZ, 0x2 ;  /* 0x00000002ff127424 */ /* 0x000fe400078e00ff */
[----:B------:R-:W-:-:S05]  /*0ac0*/  IMAD.MOV.U32 R13, RZ, RZ, R15 ;  /* 0x000000ffff0d7224 */ /* 0x000fca00078e000f */
[----:B------:R-:W-:-:S04]  /*0ad0*/  FMNMX R13, R12, R13, !PT ;  /* 0x0000000d0c0d7209 */ /* 0x000fc80007800000 */
[----:B------:R-:W-:-:S07]  /*0ae0*/  MOV R17, R13 ;  /* 0x0000000d00117202 */ /* 0x000fce0000000f00 */
[----:B------:R-:W-:Y:S05]  /*0af0*/  WARPSYNC.COLLECTIVE R16, `(.L_x_16) ;  /* 0x0000000010087348 */ /* 0x000fea0003c00000 */
[----:B------:R0:W1:Y:S02]  /*0b00*/  SHFL.DOWN P1, R15, R17, R18, R19 ;  /* 0x08000012110f7389 */ /* 0x0000640000020013 */
[----:B01----:R-:W-:Y:S05]  /*0b10*/  ENDCOLLECTIVE ;  /* 0x000000000000791b */ /* 0x003fea0003800000 */
.L_x_16:
[----:B------:R-:W-:Y:S02]  /*0b20*/  IMAD.MOV.U32 R18, RZ, RZ, 0x1 ;  /* 0x00000001ff127424 */ /* 0x000fe400078e00ff */
[----:B------:R-:W-:-:S05]  /*0b30*/  IMAD.MOV.U32 R14, RZ, RZ, R15 ;  /* 0x000000ffff0e7224 */ /* 0x000fca00078e000f */
[----:B------:R-:W-:-:S04]  /*0b40*/  FMNMX R14, R13, R14, !PT ;  /* 0x0000000e0d0e7209 */ /* 0x000fc80007800000 */
[----:B------:R-:W-:-:S07]  /*0b50*/  MOV R17, R14 ;  /* 0x0000000e00117202 */ /* 0x000fce0000000f00 */
[----:B------:R-:W-:Y:S05]  /*0b60*/  WARPSYNC.COLLECTIVE R16, `(.L_x_17) ;  /* 0x0000000010087348 */ /* 0x000fea0003c00000 */
[----:B------:R0:W1:Y:S02]  /*0b70*/  SHFL.DOWN P1, R15, R17, R18, R19 ;  /* 0x08000012110f7389 */ /* 0x0000640000020013 */
[----:B01----:R-:W-:Y:S05]  /*0b80*/  ENDCOLLECTIVE ;  /* 0x000000000000791b */ /* 0x003fea0003800000 */
.L_x_17:
[----:B------:R-:W-:Y:S05]  /*0b90*/  BRA `(.L_x_18) ;  /* 0xfffffff800107947 */ /* 0x000fea000383ffff */
.L_x_9:
[----:B------:R-:W-:Y:S02]  /*0ba0*/  HFMA2 R18, -RZ, RZ, 0, 9.5367431640625e-07 ;  /* 0x00000010ff127431 */ /* 0x000fe400000001ff */
[----:B---3--:R-:W-:Y:S02]  /*0bb0*/  IMAD.MOV.U32 R17, RZ, RZ, R2 ;  /* 0x000000ffff117224 */ /* 0x008fe400078e0002 */
[----:B------:R-:W-:Y:S02]  /*0bc0*/  IMAD.MOV.U32 R19, RZ, RZ, 0x1f ;  /* 0x0000001fff137424 */ /* 0x000fe400078e00ff */
[----:B------:R-:W-:-:S07]  /*0bd0*/  IMAD.MOV.U32 R16, RZ, RZ, -0x1 ;  /* 0xffffffffff107424 */ /* 0x000fce00078e00ff */
[----:B012---:R-:W-:Y:S05]  /*0be0*/  WARPSYNC.COLLECTIVE R16, `(.L_x_19) ;  /* 0x0000000010087348 */ /* 0x007fea0003c00000 */
[----:B--2---:R2:W3:Y:S02]  /*0bf0*/  SHFL.DOWN P1, R15, R17, R18, R19 ;  /* 0x08000012110f7389 */ /* 0x0044e40000020013 */
[----:B0123--:R-:W-:Y:S05]  /*0c00*/  ENDCOLLECTIVE ;  /* 0x000000000000791b */ /* 0x00ffea0003800000 */
.L_x_19:
[----:B------:R-:W-:Y:S01]  /*0c10*/  IMAD.MOV.U32 R18, RZ, RZ, 0x8 ;  /* 0x00000008ff127424 */ /* 0x000fe200078e00ff */
[----:B------:R-:W-:-:S05]  /*0c20*/  MOV R3, R15 ;  /* 0x0000000f00037202 */ /* 0x000fca0000000f00 */
[----:B------:R-:W-:-:S04]  /*0c30*/  FADD R3, R3, R2 ;  /* 0x0000000203037221 */ /* 0x000fc80000000000 */
[----:B------:R-:W-:-:S07]  /*0c40*/  IMAD.MOV.U32 R17, RZ, RZ, R3 ;  /* 0x000000ffff117224 */ /* 0x000fce00078e0003 */
[----:B------:R-:W-:Y:S05]  /*0c50*/  WARPSYNC.COLLECTIVE R16, `(.L_x_20) ;  /* 0x0000000010087348 */ /* 0x000fea0003c00000 */
[----:B------:R0:W1:Y:S02]  /*0c60*/  SHFL.DOWN P1, R15, R17, R18, R19 ;  /* 0x08000012110f7389 */ /* 0x0000640000020013 */
[----:B01----:R-:W-:Y:S05]  /*0c70*/  ENDCOLLECTIVE ;  /* 0x000000000000791b */ /* 0x003fea0003800000 */
.L_x_20:
[----:B------:R-:W-:Y:S01]  /*0c80*/  IMAD.MOV.U32 R18, RZ, RZ, 0x4 ;  /* 0x00000004ff127424 */ /* 0x000fe200078e00ff */
[----:B------:R-:W-:-:S05]  /*0c90*/  MOV R6, R15 ;  /* 0x0000000f00067202 */ /* 0x000fca0000000f00 */
[----:B------:R-:W-:-:S04]  /*0ca0*/  FADD R6, R3, R6 ;  /* 0x0000000603067221 */ /* 0x000fc80000000000 */
[----:B------:R-:W-:-:S07]  /*0cb0*/  IMAD.MOV.U32 R17, RZ, RZ, R6 ;  /* 0x000000ffff117224 */ /* 0x000fce00078e0006 */
[----:B------:R-:W-:Y:S05]  /*0cc0*/  WARPSYNC.COLLECTIVE R16, `(.L_x_21) ;  /* 0x0000000010087348 */ /* 0x000fea0003c00000 */
[----:B------:R0:W1:Y:S02]  /*0cd0*/  SHFL.DOWN P1, R15, R17, R18, R19 ;  /* 0x08000012110f7389 */ /* 0x0000640000020013 */
[----:B01----:R-:W-:Y:S05]  /*0ce0*/  ENDCOLLECTIVE ;  /* 0x000000000000791b */ /* 0x003fea0003800000 */
.L_x_21:
[----:B------:R-:W-:Y:S01]  /*0cf0*/  IMAD.MOV.U32 R18, RZ, RZ, 0x2 ;  /* 0x00000002ff127424 */ /* 0x000fe200078e00ff */
[----:B------:R-:W-:-:S05]  /*0d00*/  MOV R9, R15 ;  /* 0x0000000f00097202 */ /* 0x000fca0000000f00 */
[----:B------:R-:W-:-:S04]  /*0d10*/  FADD R9, R6, R9 ;  /* 0x0000000906097221 */ /* 0x000fc80000000000 */
[----:B------:R-:W-:-:S07]  /*0d20*/  IMAD.MOV.U32 R17, RZ, RZ, R9 ;  /* 0x000000ffff117224 */ /* 0x000fce00078e0009 */
[----:B------:R-:W-:Y:S05]  /*0d30*/  WARPSYNC.COLLECTIVE R16, `(.L_x_22) ;  /* 0x0000000010087348 */ /* 0x000fea0003c00000 */
[----:B------:R0:W1:Y:S02]  /*0d40*/  SHFL.DOWN P1, R15, R17, R18, R19 ;  /* 0x08000012110f7389 */ /* 0x0000640000020013 */
[----:B01----:R-:W-:Y:S05]  /*0d50*/  ENDCOLLECTIVE ;  /* 0x000000000000791b */ /* 0x003fea0003800000 */
.L_x_22:
[----:B------:R-:W-:Y:S01]  /*0d60*/  IMAD.MOV.U32 R18, RZ, RZ, 0x1 ;  /* 0x00000001ff127424 */ /* 0x000fe200078e00ff */
[----:B------:R-:W-:-:S05]  /*0d70*/  MOV R8, R15 ;  /* 0x0000000f00087202 */ /* 0x000fca0000000f00 */
[----:B------:R-:W-:-:S04]  /*0d80*/  FADD R8, R9, R8 ;  /* 0x0000000809087221 */ /* 0x000fc80000000000 */
[----:B------:R-:W-:-:S07]  /*0d90*/  IMAD.MOV.U32 R17, RZ, RZ, R8 ;  /* 0x000000ffff117224 */ /* 0x000fce00078e0008 */
[----:B------:R-:W-:Y:S05]  /*0da0*/  WARPSYNC.COLLECTIVE R16, `(.L_x_23) ;  /* 0x0000000010087348 */ /* 0x000fea0003c00000 */
[----:B------:R0:W1:Y:S02]  /*0db0*/  SHFL.DOWN P1, R15, R17, R18, R19 ;  /* 0x08000012110f7389 */ /* 0x0000640000020013 */
[----:B01----:R-:W-:Y:S05]  /*0dc0*/  ENDCOLLECTIVE ;  /* 0x000000000000791b */ /* 0x003fea0003800000 */
.L_x_23:
[----:B------:R-:W-:Y:S01]  /*0dd0*/  MOV R11, R15 ;  /* 0x0000000f000b7202 */ /* 0x000fe20000000f00 */
[----:B------:R-:W-:Y:S06]  /*0de0*/  BRA `(.L_x_24) ;  /* 0xfffffff8006c7947 */ /* 0x000fec000383ffff */
        .weak           $__internal_0_$__cuda_sm3x_div_rn_noftz_f32_slowpath
        .type           $__internal_0_$__cuda_sm3x_div_rn_noftz_f32_slowpath,@function
        .size           $__internal_0_$__cuda_sm3x_div_rn_noftz_f32_slowpath,(.L_x_91 - $__internal_0_$__cuda_sm3x_div_rn_noftz_f32_slowpath)
$__internal_0_$__cuda_sm3x_div_rn_noftz_f32_slowpath:
[--C-:B------:R-:W-:Y:S01]  /*0df0*/  SHF.R.U32.HI R10, RZ, 0x17, R3.reuse ;  /* 0x00000017ff0a7819 */ /* 0x100fe20000011603 */
[----:B------:R-:W-:Y:S01]  /*0e00*/  BSSY.RECONVERGENT B1, `(.L_x_25) ;  /* 0x0000064000017945 */ /* 0x000fe20003800200 */
[----:B------:R-:W-:Y:S01]  /*0e10*/  SHF.R.U32.HI R6, RZ, 0x17, R0 ;  /* 0x00000017ff067819 */ /* 0x000fe20000011600 */
[----:B------:R-:W-:Y:S01]  /*0e20*/  IMAD.MOV.U32 R12, RZ, RZ, R3 ;  /* 0x000000ffff0c7224 */ /* 0x000fe200078e0003 */
[----:B------:R-:W-:Y:S02]  /*0e30*/  LOP3.LUT R10, R10, 0xff, RZ, 0xc0, !PT ;  /* 0x000000ff0a0a7812 */ /* 0x000fe400078ec0ff */
[----:B------:R-:W-:Y:S02]  /*0e40*/  LOP3.LUT R16, R6, 0xff, RZ, 0xc0, !PT ;  /* 0x000000ff06107812 */ /* 0x000fe400078ec0ff */
[----:B------:R-:W-:Y:S01]  /*0e50*/  MOV R11, R0 ;  /* 0x00000000000b7202 */ /* 0x000fe20000000f00 */
[----:B------:R-:W-:Y:S02]  /*0e60*/  VIADD R13, R10, 0xffffffff ;  /* 0xffffffff0a0d7836 */ /* 0x000fe40000000000 */
[----:B------:R-:W-:-:S03]  /*0e70*/  VIADD R14, R16, 0xffffffff ;  /* 0xffffffff100e7836 */ /* 0x000fc60000000000 */
[----:B------:R-:W-:-:S04]  /*0e80*/  ISETP.GT.U32.AND P0, PT, R13, 0xfd, PT ;  /* 0x000000fd0d00780c */ /* 0x000fc80003f04070 */
[----:B------:R-:W-:-:S13]  /*0e90*/  ISETP.GT.U32.OR P0, PT, R14, 0xfd, P0 ;  /* 0x000000fd0e00780c */ /* 0x000fda0000704470 */
[----:B------:R-:W-:Y:S01]  /*0ea0*/  @!P0 IMAD.MOV.U32 R6, RZ, RZ, RZ ;  /* 0x000000ffff068224 */ /* 0x000fe200078e00ff */
[----:B------:R-:W-:Y:S06]  /*0eb0*/  @!P0 BRA `(.L_x_26) ;  /* 0x00000000005c8947 */ /* 0x000fec0003800000 */
[----:B------:R-:W-:Y:S02]  /*0ec0*/  FSETP.GTU.FTZ.AND P1, PT, |R3|, +INF , PT ;  /* 0x7f8000000300780b */ /* 0x000fe40003f3c200 */
[----:B------:R-:W-:-:S04]  /*0ed0*/  FSETP.GTU.FTZ.AND P0, PT, |R0|, +INF , PT ;  /* 0x7f8000000000780b */ /* 0x000fc80003f1c200 */
[----:B------:R-:W-:-:S13]  /*0ee0*/  PLOP3.LUT P0, PT, P0, P1, PT, 0xf8, 0x8f ;  /* 0x00000000008f781c */ /* 0x000fda0000703f70 */
[----:B------:R-:W-:Y:S05]  /*0ef0*/  @P0 BRA `(.L_x_27) ;  /* 0x00000004004c0947 */ /* 0x000fea0003800000 */
[----:B------:R-:W-:-:S13]  /*0f00*/  LOP3.LUT P0, RZ, R12, 0x7fffffff, R11, 0xc8, !PT ;  /* 0x7fffffff0cff7812 */ /* 0x000fda000780c80b */
[----:B------:R-:W-:Y:S05]  /*0f10*/  @!P0 BRA `(.L_x_28) ;  /* 0x00000004003c8947 */ /* 0x000fea0003800000 */
[C---:B------:R-:W-:Y:S02]  /*0f20*/  FSETP.NEU.FTZ.AND P2, PT, |R0|.reuse, +INF , PT ;  /* 0x7f8000000000780b */ /* 0x040fe40003f5d200 */
[----:B------:R-:W-:Y:S02]  /*0f30*/  FSETP.NEU.FTZ.AND P1, PT, |R3|, +INF , PT ;  /* 0x7f8000000300780b */ /* 0x000fe40003f3d200 */
[----:B------:R-:W-:-:S11]  /*0f40*/  FSETP.NEU.FTZ.AND P0, PT, |R0|, +INF , PT ;  /* 0x7f8000000000780b */ /* 0x000fd60003f1d200 */
[----:B------:R-:W-:Y:S05]  /*0f50*/  @!P1 BRA !P2, `(.L_x_28) ;  /* 0x00000004002c9947 */ /* 0x000fea0005000000 */
[----:B------:R-:W-:-:S04]  /*0f60*/  LOP3.LUT P2, RZ, R11, 0x7fffffff, RZ, 0xc0, !PT ;  /* 0x7fffffff0bff7812 */ /* 0x000fc8000784c0ff */
[----:B------:R-:W-:-:S13]  /*0f70*/  PLOP3.LUT P1, PT, P1, P2, PT, 0x2f, 0xf2 ;  /* 0x0000000000f2781c */ /* 0x000fda0000f24577 */
[----:B------:R-:W-:Y:S05]  /*0f80*/  @P1 BRA `(.L_x_29) ;  /* 0x0000000400181947 */ /* 0x000fea0003800000 */
[----:B------:R-:W-:-:S04]  /*0f90*/  LOP3.LUT P1, RZ, R12, 0x7fffffff, RZ, 0xc0, !PT ;  /* 0x7fffffff0cff7812 */ /* 0x000fc8000782c0ff */
[----:B------:R-:W-:-:S13]  /*0fa0*/  PLOP3.LUT P0, PT, P0, P1, PT, 0x2f, 0xf2 ;  /* 0x0000000000f2781c */ /* 0x000fda0000702577 */
[----:B------:R-:W-:Y:S05]  /*0fb0*/  @P0 BRA `(.L_x_30) ;  /* 0x0000000400000947 */ /* 0x000fea0003800000 */
[----:B------:R-:W-:Y:S02]  /*0fc0*/  ISETP.GE.AND P0, PT, R14, RZ, PT ;  /* 0x000000ff0e00720c */ /* 0x000fe40003f06270 */
[----:B------:R-:W-:-:S11]  /*0fd0*/  ISETP.GE.AND P1, PT, R13, RZ, PT ;  /* 0x000000ff0d00720c */ /* 0x000fd60003f26270 */
[----:B------:R-:W-:Y:S01]  /*0fe0*/  @P0 MOV R6, RZ ;  /* 0x000000ff00060202 */ /* 0x000fe20000000f00 */
[----:B------:R-:W-:Y:S02]  /*0ff0*/  @!P0 IMAD.MOV.U32 R6, RZ, RZ, -0x40 ;  /* 0xffffffc0ff068424 */ /* 0x000fe400078e00ff */
[----:B------:R-:W-:Y:S01]  /*1000*/  @!P0 FFMA R11, R0, 1.84467440737095516160e+19, RZ ;  /* 0x5f800000000b8823 */ /* 0x000fe200000000ff */
[----:B------:R-:W-:Y:S01]  /*1010*/  @!P1 FFMA R12, R3, 1.84467440737095516160e+19, RZ ;  /* 0x5f800000030c9823 */ /* 0x000fe200000000ff */
[----:B------:R-:W-:-:S07]  /*1020*/  @!P1 VIADD R6, R6, 0x40 ;  /* 0x0000004006069836 */ /* 0x000fce0000000000 */
.L_x_26:
[----:B------:R-:W-:Y:S01]  /*1030*/  LEA R13, R10, 0xc0800000, 0x17 ;  /* 0xc08000000a0d7811 */ /* 0x000fe200078eb8ff */
[----:B------:R-:W-:Y:S03]  /*1040*/  BSSY.RECONVERGENT B2, `(.L_x_31) ;  /* 0x0000036000027945 */ /* 0x000fe60003800200 */
[----:B------:R-:W-:Y:S01]  /*1050*/  IADD3 R13, PT, PT, -R13, R12, RZ ;  /* 0x0000000c0d0d7210 */ /* 0x000fe20007ffe1ff */
[----:B------:R-:W-:-:S03]  /*1060*/  VIADD R12, R16, 0xffffff81 ;  /* 0xffffff81100c7836 */ /* 0x000fc60000000000 */
[----:B------:R-:W0:Y:S01]  /*1070*/  MUFU.RCP R14, R13 ;  /* 0x0000000d000e7308 */ /* 0x000e220000001000 */
[----:B------:R-:W-:Y:S01]  /*1080*/  FADD.FTZ R15, -R13, -RZ ;  /* 0x800000ff0d0f7221 */ /* 0x000fe20000010100 */
[----:B------:R-:W-:-:S03]  /*1090*/  IMAD R0, R12, -0x800000, R11 ;  /* 0xff8000000c007824 */ /* 0x000fc600078e020b */
[----:B0-----:R-:W-:-:S04]  /*10a0*/  FFMA R17, R14, R15, 1 ;  /* 0x3f8000000e117423 */ /* 0x001fc8000000000f */
[----:B------:R-:W-:-:S04]  /*10b0*/  FFMA R16, R14, R17, R14 ;  /* 0x000000110e107223 */ /* 0x000fc8000000000e */
[----:B------:R-:W-:-:S04]  /*10c0*/  FFMA R11, R0, R16, RZ ;  /* 0x00000010000b7223 */ /* 0x000fc800000000ff */
[----:B------:R-:W-:-:S04]  /*10d0*/  FFMA R14, R15, R11, R0 ;  /* 0x0000000b0f0e7223 */ /* 0x000fc80000000000 */
[----:B------:R-:W-:Y:S01]  /*10e0*/  FFMA R17, R16, R14, R11 ;  /* 0x0000000e10117223 */ /* 0x000fe2000000000b */
[----:B------:R-:W-:-:S03]  /*10f0*/  IADD3 R11, PT, PT, R12, 0x7f, -R10 ;  /* 0x0000007f0c0b7810 */ /* 0x000fc60007ffe80a */
[----:B------:R-:W-:Y:S02]  /*1100*/  FFMA R14, R15, R17, R0 ;  /* 0x000000110f0e7223 */ /* 0x000fe40000000000 */
[----:B------:R-:W-:Y:S02]  /*1110*/  IMAD.IADD R11, R11, 0x1, R6 ;  /* 0x000000010b0b7824 */ /* 0x000fe400078e0206 */
[----:B------:R-:W-:-:S05]  /*1120*/  FFMA R0, R16, R14, R17 ;  /* 0x0000000e10007223 */ /* 0x000fca0000000011 */
[----:B------:R-:W-:-:S04]  /*1130*/  SHF.R.U32.HI R10, RZ, 0x17, R0 ;  /* 0x00000017ff0a7819 */ /* 0x000fc80000011600 */
[----:B------:R-:W-:-:S04]  /*1140*/  LOP3.LUT R10, R10, 0xff, RZ, 0xc0, !PT ;  /* 0x000000ff0a0a7812 */ /* 0x000fc800078ec0ff */
[----:B------:R-:W-:-:S05]  /*1150*/  IADD3 R12, PT, PT, R10, R11, RZ ;  /* 0x0000000b0a0c7210 */ /* 0x000fca0007ffe0ff */
[----:B------:R-:W-:-:S05]  /*1160*/  VIADD R6, R12, 0xffffffff ;  /* 0xffffffff0c067836 */ /* 0x000fca0000000000 */
[----:B------:R-:W-:-:S13]  /*1170*/  ISETP.GE.U32.AND P0, PT, R6, 0xfe, PT ;  /* 0x000000fe0600780c */ /* 0x000fda0003f06070 */
[----:B------:R-:W-:Y:S05]  /*1180*/  @!P0 BRA `(.L_x_32) ;  /* 0x0000000000808947 */ /* 0x000fea0003800000 */
[----:B------:R-:W-:-:S13]  /*1190*/  ISETP.GT.AND P0, PT, R12, 0xfe, PT ;  /* 0x000000fe0c00780c */ /* 0x000fda0003f04270 */
[----:B------:R-:W-:Y:S05]  /*11a0*/  @P0 BRA `(.L_x_33) ;  /* 0x00000000006c0947 */ /* 0x000fea0003800000 */
[----:B------:R-:W-:-:S13]  /*11b0*/  ISETP.GE.AND P0, PT, R12, 0x1, PT ;  /* 0x000000010c00780c */ /* 0x000fda0003f06270 */
[----:B------:R-:W-:Y:S05]  /*11c0*/  @P0 BRA `(.L_x_34) ;  /* 0x0000000000740947 */ /* 0x000fea0003800000 */
[----:B------:R-:W-:Y:S02]  /*11d0*/  ISETP.GE.AND P0, PT, R12, -0x18, PT ;  /* 0xffffffe80c00780c */ /* 0x000fe40003f06270 */
[----:B------:R-:W-:-:S11]  /*11e0*/  LOP3.LUT R0, R0, 0x80000000, RZ, 0xc0, !PT ;  /* 0x8000000000007812 */ /* 0x000fd600078ec0ff */
[----:B------:R-:W-:Y:S05]  /*11f0*/  @!P0 BRA `(.L_x_34) ;  /* 0x0000000000688947 */ /* 0x000fea0003800000 */
[-CC-:B------:R-:W-:Y:S01]  /*1200*/  FFMA.RZ R6, R16, R14.reuse, R17.reuse ;  /* 0x0000000e10067223 */ /* 0x180fe2000000c011 */
[----:B------:R-:W-:Y:S02]  /*1210*/  VIADD R13, R12, 0x20 ;  /* 0x000000200c0d7836 */ /* 0x000fe40000000000 */
[-CC-:B------:R-:W-:Y:S01]  /*1220*/  FFMA.RM R11, R16, R14.reuse, R17.reuse ;  /* 0x0000000e100b7223 */ /* 0x180fe20000004011 */
[----:B------:R-:W-:Y:S02]  /*1230*/  ISETP.NE.AND P2, PT, R12, RZ, PT ;  /* 0x000000ff0c00720c */ /* 0x000fe40003f45270 */
[----:B------:R-:W-:Y:S01]  /*1240*/  LOP3.LUT R10, R6, 0x7fffff, RZ, 0xc0, !PT ;  /* 0x007fffff060a7812 */ /* 0x000fe200078ec0ff */
[----:B------:R-:W-:Y:S01]  /*1250*/  FFMA.RP R6, R16, R14, R17 ;  /* 0x0000000e10067223 */ /* 0x000fe20000008011 */
[----:B------:R-:W-:Y:S02]  /*1260*/  ISETP.NE.AND P1, PT, R12, RZ, PT ;  /* 0x000000ff0c00720c */ /* 0x000fe40003f25270 */
[----:B------:R-:W-:-:S02]  /*1270*/  LOP3.LUT R10, R10, 0x800000, RZ, 0xfc, !PT ;  /* 0x008000000a0a7812 */ /* 0x000fc400078efcff */
[----:B------:R-:W-:Y:S02]  /*1280*/  IADD3 R12, PT, PT, -R12, RZ, RZ ;  /* 0x000000ff0c0c7210 */ /* 0x000fe40007ffe1ff */
[----:B------:R-:W-:Y:S02]  /*1290*/  SHF.L.U32 R13, R10, R13, RZ ;  /* 0x0000000d0a0d7219 */ /* 0x000fe400000006ff */
[----:B------:R-:W-:Y:S02]  /*12a0*/  FSETP.NEU.FTZ.AND P0, PT, R6, R11, PT ;  /* 0x0000000b0600720b */ /* 0x000fe40003f1d000 */
[----:B------:R-:W-:Y:S02]  /*12b0*/  SEL R11, R12, RZ, P2 ;  /* 0x000000ff0c0b7207 */ /* 0x000fe40001000000 */
[----:B------:R-:W-:Y:S02]  /*12c0*/  ISETP.NE.AND P1, PT, R13, RZ, P1 ;  /* 0x000000ff0d00720c */ /* 0x000fe40000f25270 */
[----:B------:R-:W-:-:S02]  /*12d0*/  SHF.R.U32.HI R11, RZ, R11, R10 ;  /* 0x0000000bff0b7219 */ /* 0x000fc4000001160a */
[----:B------:R-:W-:Y:S02]  /*12e0*/  PLOP3.LUT P0, PT, P0, P1, PT, 0xf8, 0x8f ;  /* 0x00000000008f781c */ /* 0x000fe40000703f70 */
[----:B------:R-:W-:Y:S02]  /*12f0*/  SHF.R.U32.HI R13, RZ, 0x1, R11 ;  /* 0x00000001ff0d7819 */ /* 0x000fe4000001160b */
[----:B------:R-:W-:-:S04]  /*1300*/  SEL R6, RZ, 0x1, !P0 ;  /* 0x00000001ff067807 */ /* 0x000fc80004000000 */
[----:B------:R-:W-:-:S04]  /*1310*/  LOP3.LUT R6, R6, 0x1, R13, 0xf8, !PT ;  /* 0x0000000106067812 */ /* 0x000fc800078ef80d */
[----:B------:R-:W-:-:S05]  /*1320*/  LOP3.LUT R6, R6, R11, RZ, 0xc0, !PT ;  /* 0x0000000b06067212 */ /* 0x000fca00078ec0ff */
[----:B------:R-:W-:-:S05]  /*1330*/  IMAD.IADD R13, R13, 0x1, R6 ;  /* 0x000000010d0d7824 */ /* 0x000fca00078e0206 */
[----:B------:R-:W-:Y:S01]  /*1340*/  LOP3.LUT R0, R13, R0, RZ, 0xfc, !PT ;  /* 0x000000000d007212 */ /* 0x000fe200078efcff */
[----:B------:R-:W-:Y:S06]  /*1350*/  BRA `(.L_x_34) ;  /* 0x0000000000107947 */ /* 0x000fec0003800000 */
.L_x_33:
[----:B------:R-:W-:-:S04]  /*1360*/  LOP3.LUT R0, R0, 0x80000000, RZ, 0xc0, !PT ;  /* 0x8000000000007812 */ /* 0x000fc800078ec0ff */
[----:B------:R-:W-:Y:S01]  /*1370*/  LOP3.LUT R0, R0, 0x7f800000, RZ, 0xfc, !PT ;  /* 0x7f80000000007812 */ /* 0x000fe200078efcff */
[----:B------:R-:W-:Y:S06]  /*1380*/  BRA `(.L_x_34) ;  /* 0x0000000000047947 */ /* 0x000fec0003800000 */
.L_x_32:
[----:B------:R-:W-:-:S07]  /*1390*/  IMAD R0, R11, 0x800000, R0 ;  /* 0x008000000b007824 */ /* 0x000fce00078e0200 */
.L_x_34:
[----:B------:R-:W-:Y:S05]  /*13a0*/  BSYNC.RECONVERGENT B2 ;  /* 0x0000000000027941 */ /* 0x000fea0003800200 */
.L_x_31:
[----:B------:R-:W-:Y:S05]  /*13b0*/  BRA `(.L_x_35) ;  /* 0x0000000000207947 */ /* 0x000fea0003800000 */
.L_x_30:
[----:B------:R-:W-:-:S04]  /*13c0*/  LOP3.LUT R0, R12, 0x80000000, R11, 0x48, !PT ;  /* 0x800000000c007812 */ /* 0x000fc800078e480b */
[----:B------:R-:W-:Y:S01]  /*13d0*/  LOP3.LUT R0, R0, 0x7f800000, RZ, 0xfc, !PT ;  /* 0x7f80000000007812 */ /* 0x000fe200078efcff */
[----:B------:R-:W-:Y:S06]  /*13e0*/  BRA `(.L_x_35) ;  /* 0x0000000000147947 */ /* 0x000fec0003800000 */
.L_x_29:
[----:B------:R-:W-:Y:S01]  /*13f0*/  LOP3.LUT R0, R12, 0x80000000, R11, 0x48, !PT ;  /* 0x800000000c007812 */ /* 0x000fe200078e480b */
[----:B------:R-:W-:Y:S06]  /*1400*/  BRA `(.L_x_35) ;  /* 0x00000000000c7947 */ /* 0x000fec0003800000 */
.L_x_28:
[----:B------:R-:W0:Y:S01]  /*1410*/  MUFU.RSQ R0, -QNAN ;  /* 0xffc0000000007908 */ /* 0x000e220000001400 */
[----:B------:R-:W-:Y:S05]  /*1420*/  BRA `(.L_x_35) ;  /* 0x0000000000047947 */ /* 0x000fea0003800000 */
.L_x_27:
[----:B------:R-:W-:-:S07]  /*1430*/  FADD.FTZ R0, R0, R3 ;  /* 0x0000000300007221 */ /* 0x000fce0000010000 */
.L_x_35:
[----:B------:R-:W-:Y:S05]  /*1440*/  BSYNC.RECONVERGENT B1 ;  /* 0x0000000000017941 */ /* 0x000fea0003800200 */
.L_x_25:
[----:B------:R-:W-:Y:S01]  /*1450*/  MOV R10, R2 ;  /* 0x00000002000a7202 */ /* 0x000fe20000000f00 */
[----:B------:R-:W-:-:S04]  /*1460*/  IMAD.MOV.U32 R11, RZ, RZ, 0x0 ;  /* 0x00000000ff0b7424 */ /* 0x000fc800078e00ff */
[----:B0-----:R-:W-:Y:S05]  /*1470*/  RET.REL.NODEC R10 `(_Z13gpu_softmaxV3PfS_ii) ;  /* 0xffffffe80ae07950 */ /* 0x001fea0003c3ffff */
.L_x_36:
[----:B------:R-:W-:-:S00]  /*1480*/  BRA `(.L_x_36) ;  /* 0xfffffffc00fc7947 */ /* 0x000fc0000383ffff */
[----:B------:R-:W-:-:S00]  /*1490*/  NOP ;  /* 0x0000000000007918 */ /* 0x000fc00000000000 */
        /* <DEDUP_REMOVED lines=14> */
.L_x_91:


//--------------------- .text._Z13gpu_softmaxV1PfS_ii --------------------------
	.section	.text._Z13gpu_softmaxV1PfS_ii,"ax",@progbits
	.align	128
        .global         _Z13gpu_softmaxV1PfS_ii
        .type           _Z13gpu_softmaxV1PfS_ii,@function
        .size           _Z13gpu_softmaxV1PfS_ii,(.L_x_92 - _Z13gpu_softmaxV1PfS_ii)
        .other          _Z13gpu_softmaxV1PfS_ii,@"STO_CUDA_ENTRY STV_DEFAULT"
_Z13gpu_softmaxV1PfS_ii:
.text._Z13gpu_softmaxV1PfS_ii:
[----:B------:R-:W-:Y:S08]  /*0000*/  LDC R1, c[0x0][0x37c] ;  /* 0x0000df00ff017b82 */ /* 0x000ff00000000800 */
[----:B------:R-:W0:Y:S01]  /*0010*/  LDC R3, c[0x0][0x394] ;  /* 0x0000e500ff037b82 */ /* 0x000e220000000800 */
[----:B------:R-:W1:Y:S01]  /*0020*/  LDCU.64 UR6, c[0x0][0x358] ;  /* 0x00006b00ff0677ac */ /* 0x000e620008000a00 */
[----:B------:R-:W-:-:S06]  /*0030*/  MOV R0, 0xff800000 ;  /* 0xff80000000007802 */ /* 0x000fcc0000000f00 */
[----:B------:R-:W2:Y:S08]  /*0040*/  S2UR UR4, SR_CTAID.X ;  /* 0x00000000000479c3 */ /* 0x000eb00000002500 */
[----:B------:R-:W3:Y:S01]  /*0050*/  LDC.64 R8, c[0x0][0x380] ;  /* 0x0000e000ff087b82 */ /* 0x000ee20000000a00 */
[C---:B0-----:R-:W-:Y:S01]  /*0060*/  ISETP.GE.AND P0, PT, R3.reuse, 0x1, PT ;  /* 0x000000010300780c */ /* 0x041fe20003f06270 */
[----:B--2---:R-:W-:-:S04]  /*0070*/  IMAD R7, R3, UR4, RZ ;  /* 0x0000000403077c24 */ /* 0x004fc8000f8e02ff */
[----:B------:R-:W-:-:S03]  /*0080*/  IMAD.WIDE.U32 R4, R7, 0x4, RZ ;  /* 0x0000000407047825 */ /* 0x000fc600078e00ff */
[----:B---3--:R-:W-:-:S04]  /*0090*/  IADD3 R8, P1, PT, R4, R8, RZ ;  /* 0x0000000804087210 */ /* 0x008fc80007f3e0ff */
[----:B------:R-:W-:Y:S01]  /*00a0*/  IADD3.X R9, PT, PT, R5, R9, RZ, P1, !PT ;  /* 0x0000000905097210 */ /* 0x000fe20000ffe4ff */
[----:B-1----:R-:W-:Y:S08]  /*00b0*/  @!P0 BRA `(.L_x_37) ;  /* 0x0000000800088947 */ /* 0x002ff00003800000 */
[C---:B------:R-:W-:Y:S01]  /*00c0*/  ISETP.GE.U32.AND P1, PT, R3.reuse, 0x10, PT ;  /* 0x000000100300780c */ /* 0x040fe20003f26070 */
[----:B------:R-:W-:Y:S01]  /*00d0*/  HFMA2 R11, -RZ, RZ, 0, 0 ;  /* 0x00000000ff0b7431 */ /* 0x000fe200000001ff */
[----:B------:R-:W-:Y:S02]  /*00e0*/  LOP3.LUT R26, R3, 0xf, RZ, 0xc0, !PT ;  /* 0x0000000f031a7812 */ /* 0x000fe400078ec0ff */
[----:B------:R-:W-:Y:S02]  /*00f0*/  MOV R0, 0xff800000 ;  /* 0xff80000000007802 */ /* 0x000fe40000000f00 */
[----:B------:R-:W-:-:S07]  /*0100*/  ISETP.NE.AND P0, PT, R26, RZ, PT ;  /* 0x000000ff1a00720c */ /* 0x000fce0003f05270 */
[----:B------:R-:W-:Y:S06]  /*0110*/  @!P1 BRA `(.L_x_38) ;  /* 0x0000000000e89947 */ /* 0x000fec0003800000 */
[----:B------:R-:W-:Y:S02]  /*0120*/  IADD3 R2, P1, PT, R8, 0x20, RZ ;  /* 0x0000002008027810 */ /* 0x000fe40007f3e0ff */
[----:B------:R-:W-:Y:S02]  /*0130*/  LOP3.LUT R11, R3, 0x7ffffff0, RZ, 0xc0, !PT ;  /* 0x7ffffff0030b7812 */ /* 0x000fe400078ec0ff */
[----:B------:R-:W-:Y:S02]  /*0140*/  MOV R0, 0xff800000 ;  /* 0xff80000000007802 */ /* 0x000fe40000000f00 */
[----:B------:R-:W-:Y:S02]  /*0150*/  IADD3.X R3, PT, PT, RZ, R9, RZ, P1, !PT ;  /* 0x00000009ff037210 */ /* 0x000fe40000ffe4ff */
[----:B------:R-:W-:-:S07]  /*0160*/  IADD3 R24, PT, PT, -R11, RZ, RZ ;  /* 0x000000ff0b187210 */ /* 0x000fce0007ffe1ff */
.L_x_39:
[----:B------:R-:W2:Y:S04]  /*0170*/  LDG.E R23, desc[UR6][R2.64+-0x20] ;  /* 0xffffe00602177981 */ /* 0x000ea8000c1e1900 */
[----:B------:R-:W3:Y:S04]  /*0180*/  LDG.E R22, desc[UR6][R2.64+-0x1c] ;  /* 0xffffe40602167981 */ /* 0x000ee8000c1e1900 */
[----:B------:R-:W4:Y:S04]  /*0190*/  LDG.E R25, desc[UR6][R2.64+-0x18] ;  /* 0xffffe80602197981 */ /* 0x000f28000c1e1900 */
[----:B------:R-:W5:Y:S04]  /*01a0*/  LDG.E R21, desc[UR6][R2.64+-0x14] ;  /* 0xffffec0602157981 */ /* 0x000f68000c1e1900 */
        /* <DEDUP_REMOVED lines=10> */
[----:B------:R-:W5:Y:S01]  /*0250*/  LDG.E R6, desc[UR6][R2.64+0x18] ;  /* 0x0000180602067981 */ /* 0x000f62000c1e1900 */
[----:B--2---:R-:W-:-:S04]  /*0260*/  FSETP.GT.AND P1, PT, R23, R0, PT ;  /* 0x000000001700720b */ /* 0x004fc80003f24000 */
[----:B------:R-:W-:Y:S02]  /*0270*/  FSEL R23, R23, R0, P1 ;  /* 0x0000000017177208 */ /* 0x000fe40000800000 */
[----:B------:R0:W2:Y:S01]  /*0280*/  LDG.E R0, desc[UR6][R2.64+0x1c] ;  /* 0x00001c0602007981 */ /* 0x0000a2000c1e1900 */
[----:B------:R-:W-:Y:S02]  /*0290*/  IADD3 R24, PT, PT, R24, 0x10, RZ ;  /* 0x0000001018187810 */ /* 0x000fe40007ffe0ff */
[-C--:B---3--:R-:W-:Y:S02]  /*02a0*/  FSETP.GT.AND P1, PT, R22, R23.reuse, PT ;  /* 0x000000171600720b */ /* 0x088fe40003f24000 */
[----:B------:R-:W-:Y:S02]  /*02b0*/  ISETP.NE.AND P2, PT, R24, RZ, PT ;  /* 0x000000ff1800720c */ /* 0x000fe40003f45270 */
[----:B------:R-:W-:Y:S02]  /*02c0*/  FSEL R22, R22, R23, P1 ;  /* 0x0000001716167208 */ /* 0x000fe40000800000 */
[----:B0-----:R-:W-:-:S02]  /*02d0*/  IADD3 R2, P3, PT, R2, 0x40, RZ ;  /* 0x0000004002027810 */ /* 0x001fc40007f7e0ff */
[CC--:B----4-:R-:W-:Y:S02]  /*02e0*/  FSETP.GT.AND P1, PT, R25.reuse, R22.reuse, PT ;  /* 0x000000161900720b */ /* 0x0d0fe40003f24000 */
[----:B------:R-:W-:Y:S02]  /*02f0*/  IADD3.X R3, PT, PT, RZ, R3, RZ, P3, !PT ;  /* 0x00000003ff037210 */ /* 0x000fe40001ffe4ff */
[----:B------:R-:W-:-:S04]  /*0300*/  FSEL R22, R25, R22, P1 ;  /* 0x0000001619167208 */ /* 0x000fc80000800000 */
[----:B-----5:R-:W-:-:S04]  /*0310*/  FSETP.GT.AND P1, PT, R21, R22, PT ;  /* 0x000000161500720b */ /* 0x020fc80003f24000 */
[----:B------:R-:W-:-:S04]  /*0320*/  FSEL R21, R21, R22, P1 ;  /* 0x0000001615157208 */ /* 0x000fc80000800000 */
[----:B------:R-:W-:-:S04]  /*0330*/  FSETP.GT.AND P1, PT, R20, R21, PT ;  /* 0x000000151400720b */ /* 0x000fc80003f24000 */
        /* <DEDUP_REMOVED lines=21> */
[----:B--2---:R-:W-:-:S04]  /*0490*/  FSETP.GT.AND P1, PT, R0, R13, PT ;  /* 0x0000000d0000720b */ /* 0x004fc80003f24000 */
[----:B------:R-:W-:Y:S01]  /*04a0*/  FSEL R0, R0, R13, P1 ;  /* 0x0000000d00007208 */ /* 0x000fe20000800000 */
[----:B------:R-:W-:Y:S08]  /*04b0*/  @P2 BRA `(.L_x_39) ;  /* 0xfffffffc002c2947 */ /* 0x000ff0000383ffff */
.L_x_38:
[----:B------:R-:W-:Y:S05]  /*04c0*/  @!P0 BRA `(.L_x_37) ;  /* 0x0000000400048947 */ /* 0x000fea0003800000 */
[----:B------:R-:W0:Y:S01]  /*04d0*/  LDCU UR4, c[0x0][0x394] ;  /* 0x00007280ff0477ac */ /* 0x000e220008000800 */
[----:B------:R-:W-:Y:S01]  /*04e0*/  ISETP.GE.U32.AND P0, PT, R26, 0x8, PT ;  /* 0x000000081a00780c */ /* 0x000fe20003f06070 */
[----:B0-----:R-:W-:-:S04]  /*04f0*/  ULOP3.LUT UR5, UR4, 0x7, URZ, 0xc0, !UPT ;  /* 0x0000000704057892 */ /* 0x001fc8000f8ec0ff */
[----:B------:R-:W-:-:S08]  /*0500*/  UISETP.NE.AND UP0, UPT, UR5, URZ, UPT ;  /* 0x000000ff0500728c */ /* 0x000fd0000bf05270 */
[----:B------:R-:W-:Y:S05]  /*0510*/  @!P0 BRA `(.L_x_40) ;  /* 0x0000000000688947 */ /* 0x000fea0003800000 */
[----:B------:R-:W-:-:S05]  /*0520*/  IMAD.WIDE.U32 R2, R11, 0x4, R8 ;  /* 0x000000040b027825 */ /* 0x000fca00078e0008 */
[----:B------:R-:W2:Y:S04]  /*0530*/  LDG.E R13, desc[UR6][R2.64] ;  /* 0x00000006020d7981 */ /* 0x000ea8000c1e1900 */
[----:B------:R-:W3:Y:S04]  /*0540*/  LDG.E R15, desc[UR6][R2.64+0x4] ;  /* 0x00000406020f7981 */ /* 0x000ee8000c1e1900 */
[----:B------:R-:W4:Y:S04]  /*0550*/  LDG.E R17, desc[UR6][R2.64+0x8] ;  /* 0x0000080602117981 */ /* 0x000f28000c1e1900 */
[----:B------:R-:W5:Y:S04]  /*0560*/  LDG.E R19, desc[UR6][R2.64+0xc] ;  /* 0x00000c0602137981 */ /* 0x000f68000c1e1900 */
[----:B------:R-:W5:Y:S04]  /*0570*/  LDG.E R21, desc[UR6][R2.64+0x10] ;  /* 0x0000100602157981 */ /* 0x000f68000c1e1900 */
[----:B------:R-:W5:Y:S04]  /*0580*/  LDG.E R23, desc[UR6][R2.64+0x14] ;  /* 0x0000140602177981 */ /* 0x000f68000c1e1900 */
[----:B------:R-:W5:Y:S04]  /*0590*/  LDG.E R25, desc[UR6][R2.64+0x18] ;  /* 0x0000180602197981 */ /* 0x000f68000c1e1900 */
[----:B------:R-:W5:Y:S01]  /*05a0*/  LDG.E R27, desc[UR6][R2.64+0x1c] ;  /* 0x00001c06021b7981 */ /* 0x000f62000c1e1900 */
[----:B------:R-:W-:-:S02]  /*05b0*/  IADD3 R11, PT, PT, R11, 0x8, RZ ;  /* 0x000000080b0b7810 */ /* 0x000fc40007ffe0ff */
[----:B--2---:R-:W-:-:S04]  /*05c0*/  FSETP.GT.AND P0, PT, R13, R0, PT ;  /* 0x000000000d00720b */ /* 0x004fc80003f04000 */
[----:B------:R-:W-:-:S04]  /*05d0*/  FSEL R0, R13, R0, P0 ;  /* 0x000000000d007208 */ /* 0x000fc80000000000 */
[----:B---3--:R-:W-:-:S04]  /*05e0*/  FSETP.GT.AND P0, PT, R15, R0, PT ;  /* 0x000000000f00720b */ /* 0x008fc80003f04000 */
[----:B------:R-:W-:-:S04]  /*05f0*/  FSEL R0, R15, R0, P0 ;  /* 0x000000000f007208 */ /* 0x000fc80000000000 */
[----:B----4-:R-:W-:-:S04]  /*0600*/  FSETP.GT.AND P0, PT, R17, R0, PT ;  /* 0x000000001100720b */ /* 0x010fc80003f04000 */
        /* <DEDUP_REMOVED lines=10> */
[----:B------:R-:W-:-:S09]  /*06b0*/  FSEL R0, R27, R0, P0 ;  /* 0x000000001b007208 */ /* 0x000fd20000000000 */
.L_x_40:
[----:B------:R-:W-:Y:S05]  /*06c0*/  BRA.U !UP0, `(.L_x_37) ;  /* 0x0000000108847547 */ /* 0x000fea000b800000 */
[----:B------:R-:W-:Y:S02]  /*06d0*/  UISETP.GE.U32.AND UP0, UPT, UR5, 0x4, UPT ;  /* 0x000000040500788c */ /* 0x000fe4000bf06070 */
[----:B------:R-:W-:-:S04]  /*06e0*/  ULOP3.LUT UR4, UR4, 0x3, URZ, 0xc0, !UPT ;  /* 0x0000000304047892 */ /* 0x000fc8000f8ec0ff */
[----:B------:R-:W-:-:S03]  /*06f0*/  UISETP.NE.AND UP1, UPT, UR4, URZ, UPT ;  /* 0x000000ff0400728c */ /* 0x000fc6000bf25270 */
[----:B------:R-:W-:Y:S08]  /*0700*/  BRA.U !UP0, `(.L_x_41) ;  /* 0x0000000108387547 */ /* 0x000ff0000b800000 */
[----:B------:R-:W-:-:S05]  /*0710*/  IMAD.WIDE.U32 R2, R11, 0x4, R8 ;  /* 0x000000040b027825 */ /* 0x000fca00078e0008 */
[----:B------:R-:W2:Y:S04]  /*0720*/  LDG.E R13, desc[UR6][R2.64] ;  /* 0x00000006020d7981 */ /* 0x000ea8000c1e1900 */
[----:B------:R-:W3:Y:S04]  /*0730*/  LDG.E R15, desc[UR6][R2.64+0x4] ;  /* 0x00000406020f7981 */ /* 0x000ee8000c1e1900 */
[----:B------:R-:W4:Y:S04]  /*0740*/  LDG.E R17, desc[UR6][R2.64+0x8] ;  /* 0x0000080602117981 */ /* 0x000f28000c1e1900 */
        /* <DEDUP_REMOVED lines=9> */
[----:B------:R-:W-:-:S09]  /*07e0*/  FSEL R0, R19, R0, P0 ;  /* 0x0000000013007208 */ /* 0x000fd20000000000 */
.L_x_41:
[----:B------:R-:W-:Y:S05]  /*07f0*/  BRA.U !UP1, `(.L_x_37) ;  /* 0x0000000109387547 */ /* 0x000fea000b800000 */
[----:B------:R-:W0:Y:S01]  /*0800*/  LDCU.64 UR8, c[0x0][0x380] ;  /* 0x00007000ff0877ac */ /* 0x000e220008000a00 */
[----:B------:R-:W-:Y:S01]  /*0810*/  IMAD.WIDE.U32 R2, R11, 0x4, R4 ;  /* 0x000000040b027825 */ /* 0x000fe200078e0004 */
[----:B------:R-:W-:Y:S02]  /*0820*/  UIADD3 UR4, UPT, UPT, -UR4, URZ, URZ ;  /* 0x000000ff04047290 */ /* 0x000fe4000fffe1ff */
[----:B0-----:R-:W-:-:S04]  /*0830*/  IADD3 R2, P0, PT, R2, UR8, RZ ;  /* 0x0000000802027c10 */ /* 0x001fc8000ff1e0ff */
[----:B------:R-:W-:-:S09]  /*0840*/  IADD3.X R11, PT, PT, R3, UR9, RZ, P0, !PT ;  /* 0x00000009030b7c10 */ /* 0x000fd200087fe4ff */
.L_x_42:
[----:B------:R-:W-:-:S06]  /*0850*/  MOV R3, R11 ;  /* 0x0000000b00037202 */ /* 0x000fcc0000000f00 */
[----:B------:R0:W2:Y:S01]  /*0860*/  LDG.E R3, desc[UR6][R2.64] ;  /* 0x0000000602037981 */ /* 0x0000a2000c1e1900 */
[----:B------:R-:W-:-:S04]  /*0870*/  UIADD3 UR4, UPT, UPT, UR4, 0x1, URZ ;  /* 0x0000000104047890 */ /* 0x000fc8000fffe0ff */
[----:B------:R-:W-:Y:S01]  /*0880*/  UISETP.NE.AND UP0, UPT, UR4, URZ, UPT ;  /* 0x000000ff0400728c */ /* 0x000fe2000bf05270 */
[----:B0-----:R-:W-:-:S04]  /*0890*/  IADD3 R2, P1, PT, R2, 0x4, RZ ;  /* 0x0000000402027810 */ /* 0x001fc80007f3e0ff */
[----:B------:R-:W-:Y:S02]  /*08a0*/  IADD3.X R11, PT, PT, RZ, R11, RZ, P1, !PT ;  /* 0x0000000bff0b7210 */ /* 0x000fe40000ffe4ff */
[----:B--2---:R-:W-:-:S04]  /*08b0*/  FSETP.GT.AND P0, PT, R3, R0, PT ;  /* 0x000000000300720b */ /* 0x004fc80003f04000 */
[----:B------:R-:W-:Y:S01]  /*08c0*/  FSEL R0, R3, R0, P0 ;  /* 0x0000000003007208 */ /* 0x000fe20000000000 */
[----:B------:R-:W-:Y:S08]  /*08d0*/  BRA.U UP0, `(.L_x_42) ;  /* 0xfffffffd00dc7547 */ /* 0x000ff0000b83ffff */
.L_x_37:
[----:B------:R-:W0:Y:S01]  /*08e0*/  LDC R12, c[0x0][0x394] ;  /* 0x0000e500ff0c7b82 */ /* 0x000e220000000800 */
[----:B------:R-:W-:-:S07]  /*08f0*/  HFMA2 R3, -RZ, RZ, 0, 0 ;  /* 0x00000000ff037431 */ /* 0x000fce00000001ff */
[----:B------:R-:W1:Y:S01]  /*0900*/  LDC.64 R10, c[0x0][0x388] ;  /* 0x0000e200ff0a7b82 */ /* 0x000e620000000a00 */
[----:B0-----:R-:W-:Y:S02]  /*0910*/  ISETP.GE.AND P1, PT, R12, 0x1, PT ;  /* 0x000000010c00780c */ /* 0x001fe40003f26270 */
[----:B-1----:R-:W-:-:S04]  /*0920*/  LEA R6, P0, R7, R10, 0x2 ;  /* 0x0000000a07067211 */ /* 0x002fc800078010ff */
[----:B------:R-:W-:-:S07]  /*0930*/  LEA.HI.X R7, R7, R11, RZ, 0x2, P0 ;  /* 0x0000000b07077211 */ /* 0x000fce00000f14ff */
[----:B------:R-:W-:Y:S05]  /*0940*/  @!P1 BRA `(.L_x_43) ;  /* 0x0000000c00a49947 */ /* 0x000fea0003800000 */
[C---:B------:R-:W-:Y:S02]  /*0950*/  ISETP.GE.U32.AND P1, PT, R12.reuse, 0x8, PT ;  /* 0x000000080c00780c */ /* 0x040fe40003f26070 */
[----:B------:R-:W-:Y:S02]  /*0960*/  LOP3.LUT R22, R12, 0x7, RZ, 0xc0, !PT ;  /* 0x000000070c167812 */ /* 0x000fe400078ec0ff */
[----:B------:R-:W-:Y:S02]  /*0970*/  MOV R3, RZ ;  /* 0x000000ff00037202 */ /* 0x000fe40000000f00 */
[----:B------:R-:W-:Y:S02]  /*0980*/  ISETP.NE.AND P0, PT, R22, RZ, PT ;  /* 0x000000ff1600720c */ /* 0x000fe40003f05270 */
[----:B------:R-:W-:-:S05]  /*0990*/  MOV R15, RZ ;  /* 0x000000ff000f7202 */ /* 0x000fca0000000f00 */
[----:B------:R-:W-:Y:S06]  /*09a0*/  @!P1 BRA `(.L_x_44) ;  /* 0x0000000400d49947 */ /* 0x000fec0003800000 */
[----:B------:R-:W0:Y:S01]  /*09b0*/  LDCU.64 UR4, c[0x0][0x380] ;  /* 0x00007000ff0477ac */ /* 0x000e220008000a00 */
[----:B------:R-:W-:Y:S02]  /*09c0*/  IADD3 R3, P1, PT, R4, 0x10, RZ ;  /* 0x0000001004037810 */ /* 0x000fe40007f3e0ff */
[----:B------:R-:W-:Y:S02]  /*09d0*/  LOP3.LUT R15, R12, 0x7ffffff8, RZ, 0xc0, !PT ;  /* 0x7ffffff80c0f7812 */ /* 0x000fe400078ec0ff */
[----:B------:R-:W-:Y:S02]  /*09e0*/  IADD3 R17, P2, PT, R3, R10, RZ ;  /* 0x0000000a03117210 */ /* 0x000fe40007f5e0ff */
[----:B------:R-:W-:-:S04]  /*09f0*/  IADD3.X R2, PT, PT, RZ, R5, RZ, P1, !PT ;  /* 0x00000005ff027210 */ /* 0x000fc80000ffe4ff */
[C---:B------:R-:W-:Y:S02]  /*0a00*/  IADD3.X R20, PT, PT, R2.reuse, R11, RZ, P2, !PT ;  /* 0x0000000b02147210 */ /* 0x040fe400017fe4ff */
[----:B0-----:R-:W-:Y:S02]  /*0a10*/  IADD3 R10, P1, PT, R3, UR4, RZ ;  /* 0x00000004030a7c10 */ /* 0x001fe4000ff3e0ff */
[----:B------:R-:W-:Y:S02]  /*0a20*/  MOV R3, RZ ;  /* 0x000000ff00037202 */ /* 0x000fe40000000f00 */
[----:B------:R-:W-:Y:S02]  /*0a30*/  IADD3.X R11, PT, PT, R2, UR5, RZ, P1, !PT ;  /* 0x00000005020b7c10 */ /* 0x000fe40008ffe4ff */
[----:B------:R-:W-:-:S07]  /*0a40*/  IADD3 R2, PT, PT, -R15, RZ, RZ ;  /* 0x000000ff0f027210 */ /* 0x000fce0007ffe1ff */
.L_x_45:
[----:B------:R-:W2:Y:S01]  /*0a50*/  LDG.E R13, desc[UR6][R10.64+-0x10] ;  /* 0xfffff0060a0d7981 */ /* 0x000ea2000c1e1900 */
[----:B------:R-:W-:Y:S01]  /*0a60*/  HFMA2 R14, -RZ, RZ, 0.96630859375, -0.0022525787353515625 ;  /* 0x3bbb989dff0e7431 */ /* 0x000fe200000001ff */
[----:B------:R-:W-:Y:S01]  /*0a70*/  MOV R16, 0x437c0000 ;  /* 0x437c000000107802 */ /* 0x000fe20000000f00 */
[----:B--2---:R-:W-:-:S04]  /*0a80*/  FADD R13, R13, -R0 ;  /* 0x800000000d0d7221 */ /* 0x004fc80000000000 */
[----:B------:R-:W-:-:S04]  /*0a90*/  FFMA.SAT R19, R13, R14, 0.5 ;  /* 0x3f0000000d137423 */ /* 0x000fc8000000200e */
[----:B------:R-:W-:-:S04]  /*0aa0*/  FFMA.RM R19, R19, R16, 12582913 ;  /* 0x4b40000113137423 */ /* 0x000fc80000004010 */
[C---:B------:R-:W-:Y:S01]  /*0ab0*/  FADD R12, R19.reuse, -12583039 ;  /* 0xcb40007f130c7421 */ /* 0x040fe20000000000 */
[----:B------:R-:W-:-:S03]  /*0ac0*/  SHF.L.U32 R18, R19, 0x17, RZ ;  /* 0x0000001713127819 */ /* 0x000fc600000006ff */
[----:B------:R-:W-:-:S04]  /*0ad0*/  FFMA R12, R13, 1.4426950216293334961, -R12 ;  /* 0x3fb8aa3b0d0c7823 */ /* 0x000fc8000000080c */
[----:B------:R-:W-:-:S04]  /*0ae0*/  FFMA R12, R13, 1.925963033500011079e-08, R12 ;  /* 0x32a570600d0c7823 */ /* 0x000fc8000000000c */
[----:B------:R0:W1:Y:S02]  /*0af0*/  MUFU.EX2 R13, R12 ;  /* 0x0000000c000d7308 */ /* 0x0000640000000800 */
[----:B0-----:R-:W-:Y:S01]  /*0b00*/  MOV R12, R17 ;  /* 0x00000011000c7202 */ /* 0x001fe20000000f00 */
[----:B-1----:R-:W-:Y:S01]  /*0b10*/  FMUL R18, R18, R13 ;  /* 0x0000000d12127220 */ /* 0x002fe20000400000 */
[----:B------:R-:W-:-:S05]  /*0b20*/  MOV R13, R20 ;  /* 0x00000014000d7202 */ /* 0x000fca0000000f00 */
[----:B------:R0:W-:Y:S04]  /*0b30*/  STG.E desc[UR6][R12.64+-0x10], R18 ;  /* 0xfffff0120c007986 */ /* 0x0001e8000c101906 */
[----:B------:R-:W2:Y:S02]  /*0b40*/  LDG.E R17, desc[UR6][R10.64+-0xc] ;  /* 0xfffff4060a117981 */ /* 0x000ea4000c1e1900 */
[----:B--2---:R-:W-:-:S04]  /*0b50*/  FADD R17, R17, -R0 ;  /* 0x8000000011117221 */ /* 0x004fc80000000000 */
[----:B------:R-:W-:-:S04]  /*0b60*/  FFMA.SAT R19, R17, R14, 0.5 ;  /* 0x3f00000011137423 */ /* 0x000fc8000000200e */
[----:B------:R-:W-:-:S04]  /*0b70*/  FFMA.RM R19, R19, R16, 12582913 ;  /* 0x4b40000113137423 */ /* 0x000fc80000004010 */
[----:B------:R-:W-:-:S04]  /*0b80*/  FADD R20, R19, -12583039 ;  /* 0xcb40007f13147421 */ /* 0x000fc80000000000 */
[----:B------:R-:W-:-:S04]  /*0b90*/  FFMA R20, R17, 1.4426950216293334961, -R20 ;  /* 0x3fb8aa3b11147823 */ /* 0x000fc80000000814 */
[----:B------:R-:W-:Y:S01]  /*0ba0*/  FFMA R20, R17, 1.925963033500011079e-08, R20 ;  /* 0x32a5706011147823 */ /* 0x000fe20000000014 */
[----:B------:R-:W-:-:S05]  /*0bb0*/  SHF.L.U32 R17, R19, 0x17, RZ ;  /* 0x0000001713117819 */ /* 0x000fca00000006ff */
[----:B------:R-:W1:Y:S02]  /*0bc0*/  MUFU.EX2 R20, R20 ;  /* 0x0000001400147308 */ /* 0x000e640000000800 */
[----:B-1----:R-:W-:-:S05]  /*0bd0*/  FMUL R17, R17, R20 ;  /* 0x0000001411117220 */ /* 0x002fca0000400000 */
        /* <DEDUP_REMOVED lines=9> */
[----:B------:R-:W2:Y:S02]  /*0c70*/  MUFU.EX2 R24, R24 ;  /* 0x0000001800187308 */ /* 0x000ea40000000800 */
[----:B--2---:R-:W-:-:S05]  /*0c80*/  FMUL R19, R19, R24 ;  /* 0x0000001813137220 */ /* 0x004fca0000400000 */
[----:B------:R-:W-:Y:S04]  /*0c90*/  STG.E desc[UR6][R12.64+-0x8], R19 ;  /* 0xfffff8130c007986 */ /* 0x000fe8000c101906 */
[----:B------:R-:W2:Y:S02]  /*0ca0*/  LDG.E R21, desc[UR6][R10.64+-0x4] ;  /* 0xfffffc060a157981 */ /* 0x000ea4000c1e1900 */
[----:B--2---:R-:W-:-:S04]  /*0cb0*/  FADD R21, R21, -R0 ;  /* 0x8000000015157221 */ /* 0x004fc80000000000 */
[----:B------:R-:W-:-:S04]  /*0cc0*/  FFMA.SAT R23, R21, R14, 0.5 ;  /* 0x3f00000015177423 */ /* 0x000fc8000000200e */
[----:B------:R-:W-:-:S04]  /*0cd0*/  FFMA.RM R23, R23, R16, 12582913 ;  /* 0x4b40000117177423 */ /* 0x000fc80000004010 */
[C---:B------:R-:W-:Y:S01]  /*0ce0*/  FADD R20, R23.reuse, -12583039 ;  /* 0xcb40007f17147421 */ /* 0x040fe20000000000 */
[----:B------:R-:W-:-:S03]  /*0cf0*/  SHF.L.U32 R23, R23, 0x17, RZ ;  /* 0x0000001717177819 */ /* 0x000fc600000006ff */
[----:B------:R-:W-:-:S04]  /*0d00*/  FFMA R20, R21, 1.4426950216293334961, -R20 ;  /* 0x3fb8aa3b15147823 */ /* 0x000fc80000000814 */
[----:B------:R-:W-:-:S06]  /*0d10*/  FFMA R20, R21, 1.925963033500011079e-08, R20 ;  /* 0x32a5706015147823 */ /* 0x000fcc0000000014 */
        /* <DEDUP_REMOVED lines=29> */
[----:B------:R-:W-:-:S04]  /*0ef0*/  FADD R24, R29, -12583039 ;  /* 0xcb40007f1d187421 */ /* 0x000fc80000000000 */
[----:B------:R-:W-:-:S04]  /*0f00*/  FFMA R24, R21, 1.4426950216293334961, -R24 ;  /* 0x3fb8aa3b15187823 */ /* 0x000fc80000000818 */
[----:B------:R-:W-:Y:S01]  /*0f10*/  FFMA R24, R21, 1.925963033500011079e-08, R24 ;  /* 0x32a5706015187823 */ /* 0x000fe20000000018 */
[----:B------:R-:W-:-:S05]  /*0f20*/  IMAD.SHL.U32 R21, R29, 0x800000, RZ ;  /* 0x008000001d157824 */ /* 0x000fca00078e00ff */
[----:B------:R-:W2:Y:S02]  /*0f30*/  MUFU.EX2 R24, R24 ;  /* 0x0000001800187308 */ /* 0x000ea40000000800 */
[----:B--2---:R-:W-:-:S05]  /*0f40*/  FMUL R21, R21, R24 ;  /* 0x0000001815157220 */ /* 0x004fca0000400000 */
[----:B------:R-:W-:Y:S04]  /*0f50*/  STG.E desc[UR6][R12.64+0x8], R21 ;  /* 0x000008150c007986 */ /* 0x000fe8000c101906 */
[----:B------:R2:W3:Y:S01]  /*0f60*/  LDG.E R29, desc[UR6][R10.64+0xc] ;  /* 0x00000c060a1d7981 */ /* 0x0004e2000c1e1900 */
[----:B0-----:R-:W-:Y:S01]  /*0f70*/  FADD R18, R18, R3 ;  /* 0x0000000312127221 */ /* 0x001fe20000000000 */
[----:B------:R-:W-:-:S03]  /*0f80*/  IADD3 R2, PT, PT, R2, 0x8, RZ ;  /* 0x0000000802027810 */ /* 0x000fc60007ffe0ff */
[----:B------:R-:W-:Y:S01]  /*0f90*/  FADD R18, R18, R17 ;  /* 0x0000001112127221 */ /* 0x000fe20000000000 */
[----:B------:R-:W-:Y:S02]  /*0fa0*/  ISETP.NE.AND P1, PT, R2, RZ, PT ;  /* 0x000000ff0200720c */ /* 0x000fe40003f25270 */
[----:B-1----:R-:W-:Y:S01]  /*0fb0*/  IADD3 R17, P3, PT, R12, 0x20, RZ ;  /* 0x000000200c117810 */ /* 0x002fe20007f7e0ff */
[----:B------:R-:W-:Y:S01]  /*0fc0*/  FADD R18, R18, R19 ;  /* 0x0000001312127221 */ /* 0x000fe20000000000 */
[----:B--2---:R-:W-:Y:S02]  /*0fd0*/  IADD3 R10, P2, PT, R10, 0x20, RZ ;  /* 0x000000200a0a7810 */ /* 0x004fe40007f5e0ff */
[----:B------:R-:W-:Y:S01]  /*0fe0*/  IADD3.X R20, PT, PT, RZ, R13, RZ, P3, !PT ;  /* 0x0000000dff147210 */ /* 0x000fe20001ffe4ff */
[----:B------:R-:W-:Y:S01]  /*0ff0*/  FADD R18, R18, R23 ;  /* 0x0000001712127221 */ /* 0x000fe20000000000 */
[----:B------:R-:W-:-:S03]  /*1000*/  IADD3.X R11, PT, PT, RZ, R11, RZ, P2, !PT ;  /* 0x0000000bff0b7210 */ /* 0x000fc600017fe4ff */
[----:B------:R-:W-:-:S04]  /*1010*/  FADD R18, R18, R27 ;  /* 0x0000001b12127221 */ /* 0x000fc80000000000 */
[----:B------:R-:W-:-:S04]  /*1020*/  FADD R18, R18, R25 ;  /* 0x0000001912127221 */ /* 0x000fc80000000000 */
[----:B------:R-:W-:Y:S01]  /*1030*/  FADD R18, R18, R21 ;  /* 0x0000001512127221 */ /* 0x000fe20000000000 */
[----:B---3--:R-:W-:-:S04]  /*1040*/  FADD R29, R29, -R0 ;  /* 0x800000001d1d7221 */ /* 0x008fc80000000000 */
[----:B------:R-:W-:-:S04]  /*1050*/  FFMA.SAT R14, R29, R14, 0.5 ;  /* 0x3f0000001d0e7423 */ /* 0x000fc8000000200e */
[----:B------:R-:W-:-:S04]  /*1060*/  FFMA.RM R14, R14, R16, 12582913 ;  /* 0x4b4000010e0e7423 */ /* 0x000fc80000004010 */
[C---:B------:R-:W-:Y:S01]  /*1070*/  FADD R16, R14.reuse, -12583039 ;  /* 0xcb40007f0e107421 */ /* 0x040fe20000000000 */
[----:B------:R-:W-:-:S03]  /*1080*/  SHF.L.U32 R3, R14, 0x17, RZ ;  /* 0x000000170e037819 */ /* 0x000fc600000006ff */
[----:B------:R-:W-:-:S04]  /*1090*/  FFMA R16, R29, 1.4426950216293334961, -R16 ;  /* 0x3fb8aa3b1d107823 */ /* 0x000fc80000000810 */
[----:B------:R-:W-:-:S06]  /*10a0*/  FFMA R16, R29, 1.925963033500011079e-08, R16 ;  /* 0x32a570601d107823 */ /* 0x000fcc0000000010 */
[----:B------:R-:W0:Y:S02]  /*10b0*/  MUFU.EX2 R16, R16 ;  /* 0x0000001000107308 */ /* 0x000e240000000800 */
[----:B0-----:R-:W-:-:S05]  /*10c0*/  FMUL R3, R3, R16 ;  /* 0x0000001003037220 */ /* 0x001fca0000400000 */
[----:B------:R0:W-:Y:S02]  /*10d0*/  STG.E desc[UR6][R12.64+0xc], R3 ;  /* 0x00000c030c007986 */ /* 0x0001e4000c101906 */
[----:B0-----:R-:W-:Y:S01]  /*10e0*/  FADD R3, R18, R3 ;  /* 0x0000000312037221 */ /* 0x001fe20000000000 */
[----:B------:R-:W-:Y:S06]  /*10f0*/  @P1 BRA `(.L_x_45) ;  /* 0xfffffff800541947 */ /* 0x000fec000383ffff */
.L_x_44:
[----:B------:R-:W-:Y:S05]  /*1100*/  @!P0 BRA `(.L_x_43) ;  /* 0x0000000400b48947 */ /* 0x000fea0003800000 */
[----:B------:R-:W0:Y:S01]  /*1110*/  LDCU UR4, c[0x0][0x394] ;  /* 0x00007280ff0477ac */ /* 0x000e220008000800 */
[----:B------:R-:W-:Y:S01]  /*1120*/  ISETP.GE.U32.AND P0, PT, R22, 0x4, PT ;  /* 0x000000041600780c */ /* 0x000fe20003f06070 */
[----:B0-----:R-:W-:-:S04]  /*1130*/  ULOP3.LUT UR5, UR4, 0x3, URZ, 0xc0, !UPT ;  /* 0x0000000304057892 */ /* 0x001fc8000f8ec0ff */
[----:B------:R-:W-:-:S08]  /*1140*/  UISETP.NE.AND UP0, UPT, UR5, URZ, UPT ;  /* 0x000000ff0500728c */ /* 0x000fd0000bf05270 */
[----:B------:R-:W-:Y:S05]  /*1150*/  @!P0 BRA `(.L_x_46) ;  /* 0x0000000000d48947 */ /* 0x000fea0003800000 */
[----:B------:R-:W-:-:S05]  /*1160*/  IMAD.WIDE.U32 R10, R15, 0x4, R8 ;  /* 0x000000040f0a7825 */ /* 0x000fca00078e0008 */
        /* <DEDUP_REMOVED lines=9> */
[----:B------:R-:W-:Y:S01]  /*1200*/  FFMA R18, R13, 1.925963033500011079e-08, R12 ;  /* 0x32a570600d127823 */ /* 0x000fe2000000000c */
[----:B------:R-:W-:-:S03]  /*1210*/  IMAD.WIDE.U32 R12, R15, 0x4, R6 ;  /* 0x000000040f0c7825 */ /* 0x000fc600078e0006 */
[----:B------:R-:W0:Y:S02]  /*1220*/  MUFU.EX2 R19, R18 ;  /* 0x0000001200137308 */ /* 0x000e240000000800 */
[----:B0-----:R-:W-:-:S05]  /*1230*/  FMUL R16, R16, R19 ;  /* 0x0000001310107220 */ /* 0x001fca0000400000 */
        /* <DEDUP_REMOVED lines=22> */
[----:B------:R1:W-:Y:S04]  /*13a0*/  STG.E desc[UR6][R12.64+0x8], R19 ;  /* 0x000008130c007986 */ /* 0x0003e8000c101906 */
[----:B------:R-:W2:Y:S01]  /*13b0*/  LDG.E R11, desc[UR6][R10.64+0xc] ;  /* 0x00000c060a0b7981 */ /* 0x000ea2000c1e1900 */
[----:B0-----:R-:W-:Y:S01]  /*13c0*/  FADD R16, R3, R16 ;  /* 0x0000001003107221 */ /* 0x001fe20000000000 */
[----:B------:R-:W-:-:S03]  /*13d0*/  IADD3 R15, PT, PT, R15, 0x4, RZ ;  /* 0x000000040f0f7810 */ /* 0x000fc60007ffe0ff */
[----:B------:R-:W-:-:S04]  /*13e0*/  FADD R16, R16, R17 ;  /* 0x0000001110107221 */ /* 0x000fc80000000000 */
[----:B------:R-:W-:Y:S01]  /*13f0*/  FADD R16, R16, R19 ;  /* 0x0000001310107221 */ /* 0x000fe20000000000 */
[----:B--2---:R-:W-:-:S04]  /*1400*/  FADD R21, R11, -R0 ;  /* 0x800000000b157221 */ /* 0x004fc80000000000 */
[----:B------:R-:W-:-:S04]  /*1410*/  FFMA.SAT R23, R21, R2, 0.5 ;  /* 0x3f00000015177423 */ /* 0x000fc80000002002 */
[----:B------:R-:W-:-:S04]  /*1420*/  FFMA.RM R23, R23, R14, 12582913 ;  /* 0x4b40000117177423 */ /* 0x000fc8000000400e */
[C---:B------:R-:W-:Y:S01]  /*1430*/  FADD R2, R23.reuse, -12583039 ;  /* 0xcb40007f17027421 */ /* 0x040fe20000000000 */
[----:B------:R-:W-:-:S03]  /*1440*/  SHF.L.U32 R23, R23, 0x17, RZ ;  /* 0x0000001717177819 */ /* 0x000fc600000006ff */
[----:B------:R-:W-:-:S04]  /*1450*/  FFMA R2, R21, 1.4426950216293334961, -R2 ;  /* 0x3fb8aa3b15027823 */ /* 0x000fc80000000802 */
[----:B------:R-:W-:-:S06]  /*1460*/  FFMA R2, R21, 1.925963033500011079e-08, R2 ;  /* 0x32a5706015027823 */ /* 0x000fcc0000000002 */
[----:B------:R-:W0:Y:S02]  /*1470*/  MUFU.EX2 R2, R2 ;  /* 0x0000000200027308 */ /* 0x000e240000000800 */
[----:B0-----:R-:W-:-:S04]  /*1480*/  FMUL R23, R23, R2 ;  /* 0x0000000217177220 */ /* 0x001fc80000400000 */
[----:B------:R-:W-:Y:S01]  /*1490*/  FADD R3, R16, R23 ;  /* 0x0000001710037221 */ /* 0x000fe20000000000 */
[----:B------:R1:W-:Y:S06]  /*14a0*/  STG.E desc[UR6][R12.64+0xc], R23 ;  /* 0x00000c170c007986 */ /* 0x0003ec000c101906 */
.L_x_46:
[----:B------:R-:W-:Y:S05]  /*14b0*/  BRA.U !UP0, `(.L_x_43) ;  /* 0x0000000108c87547 */ /* 0x000fea000b800000 */
[----:B------:R-:W-:Y:S02]  /*14c0*/  UISETP.NE.AND UP0, UPT, UR5, 0x1, UPT ;  /* 0x000000010500788c */ /* 0x000fe4000bf05270 */
[----:B------:R-:W-:-:S04]  /*14d0*/  ULOP3.LUT UR4, UR4, 0x1, URZ, 0xc0, !UPT ;  /* 0x0000000104047892 */ /* 0x000fc8000f8ec0ff */
[----:B------:R-:W-:-:S03]  /*14e0*/  UISETP.NE.U32.AND UP1, UPT, UR4, 0x1, UPT ;  /* 0x000000010400788c */ /* 0x000fc6000bf25070 */
[----:B------:R-:W-:Y:S08]  /*14f0*/  BRA.U !UP0, `(.L_x_47) ;  /* 0x0000000108747547 */ /* 0x000ff0000b800000 */
[----:B------:R-:W-:-:S05]  /*1500*/  IMAD.WIDE.U32 R10, R15, 0x4, R8 ;  /* 0x000000040f0a7825 */ /* 0x000fca00078e0008 */
[----:B-1----:R-:W2:Y:S01]  /*1510*/  LDG.E R13, desc[UR6][R10.64] ;  /* 0x000000060a0d7981 */ /* 0x002ea2000c1e1900 */
        /* <DEDUP_REMOVED lines=13> */
[----:B------:R-:W2:Y:S01]  /*15f0*/  LDG.E R11, desc[UR6][R10.64+0x4] ;  /* 0x000004060a0b7981 */ /* 0x000ea2000c1e1900 */
[----:B------:R-:W-:Y:S01]  /*1600*/  FADD R3, R3, R2 ;  /* 0x0000000203037221 */ /* 0x000fe20000000000 */
[----:B------:R-:W-:Y:S01]  /*1610*/  IADD3 R15, PT, PT, R15, 0x2, RZ ;  /* 0x000000020f0f7810 */ /* 0x000fe20007ffe0ff */
[----:B--2---:R-:W-:-:S04]  /*1620*/  FADD R16, R11, -R0 ;  /* 0x800000000b107221 */ /* 0x004fc80000000000 */
[----:B------:R-:W-:-:S04]  /*1630*/  FFMA.SAT R17, R16, R18, 0.5 ;  /* 0x3f00000010117423 */ /* 0x000fc80000002012 */
[----:B------:R-:W-:-:S04]  /*1640*/  FFMA.RM R17, R17, R19, 12582913 ;  /* 0x4b40000111117423 */ /* 0x000fc80000004013 */
[C---:B------:R-:W-:Y:S01]  /*1650*/  FADD R19, R17.reuse, -12583039 ;  /* 0xcb40007f11137421 */ /* 0x040fe20000000000 */
[----:B------:R-:W-:-:S03]  /*1660*/  SHF.L.U32 R17, R17, 0x17, RZ ;  /* 0x0000001711117819 */ /* 0x000fc600000006ff */
[----:B------:R-:W-:-:S04]  /*1670*/  FFMA R19, R16, 1.4426950216293334961, -R19 ;  /* 0x3fb8aa3b10137823 */ /* 0x000fc80000000813 */
[----:B------:R-:W-:-:S04]  /*1680*/  FFMA R19, R16, 1.925963033500011079e-08, R19 ;  /* 0x32a5706010137823 */ /* 0x000fc80000000013 */
[----:B------:R-:W1:Y:S02]  /*1690*/  MUFU.EX2 R14, R19 ;  /* 0x00000013000e7308 */ /* 0x000e640000000800 */
[----:B-1----:R-:W-:-:S04]  /*16a0*/  FMUL R14, R17, R14 ;  /* 0x0000000e110e7220 */ /* 0x002fc80000400000 */
[----:B------:R-:W-:Y:S01]  /*16b0*/  FADD R3, R3, R14 ;  /* 0x0000000e03037221 */ /* 0x000fe20000000000 */
[----:B------:R0:W-:Y:S06]  /*16c0*/  STG.E desc[UR6][R12.64+0x4], R14 ;  /* 0x0000040e0c007986 */ /* 0x0001ec000c101906 */
.L_x_47:
[----:B------:R-:W-:Y:S05]  /*16d0*/  BRA.U UP1, `(.L_x_43) ;  /* 0x0000000101407547 */ /* 0x000fea000b800000 */
[----:B------:R-:W-:-:S06]  /*16e0*/  IMAD.WIDE.U32 R8, R15, 0x4, R8 ;  /* 0x000000040f087825 */ /* 0x000fcc00078e0008 */
[----:B------:R-:W2:Y:S01]  /*16f0*/  LDG.E R9, desc[UR6][R8.64] ;  /* 0x0000000608097981 */ /* 0x000ea2000c1e1900 */
[----:B------:R-:W-:Y:S01]  /*1700*/  HFMA2 R11, -RZ, RZ, 0.96630859375, -0.0022525787353515625 ;  /* 0x3bbb989dff0b7431 */ /* 0x000fe200000001ff */
[----:B01----:R-:W-:Y:S01]  /*1710*/  MOV R13, 0x437c0000 ;  /* 0x437c0000000d7802 */ /* 0x003fe20000000f00 */
[----:B--2---:R-:W-:Y:S01]  /*1720*/  FADD R0, R9, -R0 ;  /* 0x8000000009007221 */ /* 0x004fe20000000000 */
[----:B------:R-:W-:-:S04]  /*1730*/  IMAD.WIDE.U32 R8, R15, 0x4, R6 ;  /* 0x000000040f087825 */ /* 0x000fc800078e0006 */
        /* <DEDUP_REMOVED lines=10> */
.L_x_43:
[----:B0-2---:R-:W0:Y:S02]  /*17e0*/  LDC R2, c[0x0][0x394] ;  /* 0x0000e500ff027b82 */ /* 0x005e240000000800 */
[----:B0-----:R-:W-:-:S13]  /*17f0*/  ISETP.GE.AND P0, PT, R2, 0x1, PT ;  /* 0x000000010200780c */ /* 0x001fda0003f06270 */
[----:B------:R-:W-:Y:S05]  /*1800*/  @!P0 EXIT ;  /* 0x000000000000894d */ /* 0x000fea0003800000 */
[C---:B------:R-:W-:Y:S01]  /*1810*/  ISETP.GE.U32.AND P0, PT, R2.reuse, 0x10, PT ;  /* 0x000000100200780c */ /* 0x040fe20003f06070 */
[----:B------:R-:W-:Y:S01]  /*1820*/  HFMA2 R11, -RZ, RZ, 0, 0 ;  /* 0x00000000ff0b7431 */ /* 0x000fe200000001ff */
[----:B------:R-:W-:-:S11]  /*1830*/  LOP3.LUT R10, R2, 0xf, RZ, 0xc0, !PT ;  /* 0x0000000f020a7812 */ /* 0x000fd600078ec0ff */
[----:B------:R-:W-:Y:S05]  /*1840*/  @!P0 BRA `(.L_x_48) ;  /* 0x0000000c00908947 */ /* 0x000fea0003800000 */
[----:B------:R-:W0:Y:S01]  /*1850*/  LDCU.64 UR4, c[0x0][0x388] ;  /* 0x00007100ff0477ac */ /* 0x000e220008000a00 */
[----:B------:R-:W-:-:S04]  /*1860*/  LOP3.LUT R11, R2, 0x7ffffff0, RZ, 0xc0, !PT ;  /* 0x7ffffff0020b7812 */ /* 0x000fc800078ec0ff */
[----:B------:R-:W-:Y:S02]  /*1870*/  IADD3 R2, PT, PT, -R11, RZ, RZ ;  /* 0x000000ff0b027210 */ /* 0x000fe40007ffe1ff */
[----:B0-----:R-:W-:-:S04]  /*1880*/  IADD3 R0, P0, PT, R4, UR4, RZ ;  /* 0x0000000404007c10 */ /* 0x001fc8000ff1e0ff */
[----:B------:R-:W-:-:S04]  /*1890*/  IADD3 R0, P1, PT, R0, 0x20, RZ ;  /* 0x0000002000007810 */ /* 0x000fc80007f3e0ff */
[----:B-1----:R-:W-:-:S09]  /*18a0*/  IADD3.X R13, PT, PT, RZ, UR5, R5, P1, P0 ;  /* 0x00000005ff0d7c10 */ /* 0x002fd20008fe0405 */
.L_x_65:
[----:B0-----:R-:W-:Y:S01]  /*18b0*/  MOV R8, R0 ;  /* 0x0000000000087202 */ /* 0x001fe20000000f00 */
[----:B------:R-:W-:-:S05]  /*18c0*/  IMAD.MOV.U32 R9, RZ, RZ, R13 ;  /* 0x000000ffff097224 */ /* 0x000fca00078e000d */
[----:B------:R-:W2:Y:S01]  /*18d0*/  LDG.E R0, desc[UR6][R8.64+-0x20] ;  /* 0xffffe00608007981 */ /* 0x000ea2000c1e1900 */
[----:B------:R-:W0:Y:S01]  /*18e0*/  MUFU.RCP R12, R3 ;  /* 0x00000003000c7308 */ /* 0x000e220000001000 */
[----:B------:R-:W-:-:S04]  /*18f0*/  IADD3 R2, PT, PT, R2, 0x10, RZ ;  /* 0x0000001002027810 */ /* 0x000fc80007ffe0ff */
[----:B------:R-:W-:Y:S01]  /*1900*/  ISETP.NE.AND P2, PT, R2, RZ, PT ;  /* 0x000000ff0200720c */ /* 0x000fe20003f45270 */
[----:B0-----:R-:W-:-:S04]  /*1910*/  FFMA R13, R12, -R3, 1 ;  /* 0x3f8000000c0d7423 */ /* 0x001fc80000000803 */
[----:B------:R-:W-:Y:S01]  /*1920*/  FFMA R13, R12, R13, R12 ;  /* 0x0000000d0c0d7223 */ /* 0x000fe2000000000c */
[----:B--2---:R-:W0:Y:S03]  /*1930*/  FCHK P0, R0, R3 ;  /* 0x0000000300007302 */ /* 0x004e260000000000 */
[----:B------:R-:W-:-:S04]  /*1940*/  FFMA R12, R0, R13, RZ ;  /* 0x0000000d000c7223 */ /* 0x000fc800000000ff */
[----:B------:R-:W-:-:S04]  /*1950*/  FFMA R14, R12, -R3, R0 ;  /* 0x800000030c0e7223 */ /* 0x000fc80000000000 */
[----:B------:R-:W-:Y:S01]  /*1960*/  FFMA R13, R13, R14, R12 ;  /* 0x0000000e0d0d7223 */ /* 0x000fe2000000000c */
[----:B0-----:R-:W-:Y:S06]  /*1970*/  @!P0 BRA `(.L_x_49) ;  /* 0x00000000000c8947 */ /* 0x001fec0003800000 */
[----:B------:R-:W-:-:S07]  /*1980*/  MOV R12, 0x19a0 ;  /* 0x000019a0000c7802 */ /* 0x000fce0000000f00 */
[----:B------:R-:W-:Y:S05]  /*1990*/  CALL.REL.NOINC `($__internal_1_$__cuda_sm3x_div_rn_noftz_f32_slowpath) ;  /* 0x0000001800807944 */ /* 0x000fea0003c00000 */
[----:B------:R-:W-:-:S07]  /*19a0*/  MOV R13, R15 ;  /* 0x0000000f000d7202 */ /* 0x000fce0000000f00 */
.L_x_49:
[----:B------:R-:W2:Y:S01]  /*19b0*/  LDG.E R17, desc[UR6][R8.64+-0x1c] ;  /* 0xffffe40608117981 */ /* 0x000ea2000c1e1900 */
[----:B------:R-:W0:Y:S03]  /*19c0*/  MUFU.RCP R0, R3 ;  /* 0x0000000300007308 */ /* 0x000e260000001000 */
[----:B------:R1:W-:Y:S01]  /*19d0*/  STG.E desc[UR6][R8.64+-0x20], R13 ;  /* 0xffffe00d08007986 */ /* 0x0003e2000c101906 */
[----:B0-----:R-:W-:-:S04]  /*19e0*/  FFMA R15, R0, -R3, 1 ;  /* 0x3f800000000f7423 */ /* 0x001fc80000000803 */
[----:B------:R-:W-:Y:S01]  /*19f0*/  FFMA R0, R0, R15, R0 ;  /* 0x0000000f00007223 */ /* 0x000fe20000000000 */
[----:B--2---:R-:W0:Y:S03]  /*1a00*/  FCHK P0, R17, R3 ;  /* 0x0000000311007302 */ /* 0x004e260000000000 */
[----:B------:R-:W-:-:S04]  /*1a10*/  FFMA R12, R0, R17, RZ ;  /* 0x00000011000c7223 */ /* 0x000fc800000000ff */
[----:B------:R-:W-:-:S04]  /*1a20*/  FFMA R15, R12, -R3, R17 ;  /* 0x800000030c0f7223 */ /* 0x000fc80000000011 */
[----:B------:R-:W-:Y:S01]  /*1a30*/  FFMA R15, R0, R15, R12 ;  /* 0x0000000f000f7223 */ /* 0x000fe2000000000c */
[----:B01----:R-:W-:Y:S06]  /*1a40*/  @!P0 BRA `(.L_x_50) ;  /* 0x00000000000c8947 */ /* 0x003fec0003800000 */
[----:B------:R-:W-:Y:S02]  /*1a50*/  MOV R0, R17 ;  /* 0x0000001100007202 */ /* 0x000fe40000000f00 */
[----:B------:R-:W-:-:S07]  /*1a60*/  MOV R12, 0x1a80 ;  /* 0x00001a80000c7802 */ /* 0x000fce0000000f00 */
[----:B------:R-:W-:Y:S05]  /*1a70*/  CALL.REL.NOINC `($__internal_1_$__cuda_sm3x_div_rn_noftz_f32_slowpath) ;  /* 0x0000001800487944 */ /* 0x000fea0003c00000 */
.L_x_50:
        /* <DEDUP_REMOVED lines=13> */
[----:B------:R-:W-:-:S07]  /*1b50*/  MOV R13, R15 ;  /* 0x0000000f000d7202 */ /* 0x000fce0000000f00 */
.L_x_51:
        /* <DEDUP_REMOVED lines=13> */
.L_x_52:
        /* <DEDUP_REMOVED lines=14> */
.L_x_53:
        /* <DEDUP_REMOVED lines=13> */
.L_x_54:
        /* <DEDUP_REMOVED lines=14> */
.L_x_55:
        /* <DEDUP_REMOVED lines=13> */
.L_x_56:
        /* <DEDUP_REMOVED lines=14> */
.L_x_57:
        /* <DEDUP_REMOVED lines=13> */
.L_x_58:
        /* <DEDUP_REMOVED lines=14> */
.L_x_59:
        /* <DEDUP_REMOVED lines=13> */
.L_x_60:
        /* <DEDUP_REMOVED lines=14> */
.L_x_61:
        /* <DEDUP_REMOVED lines=13> */
.L_x_62:
        /* <DEDUP_REMOVED lines=13> */
[----:B------:R-:W-:-:S07]  /*2570*/  IMAD.MOV.U32 R13, RZ, RZ, R15 ;  /* 0x000000ffff0d7224 */ /* 0x000fce00078e000f */
.L_x_63:
        /* <DEDUP_REMOVED lines=13> */
.L_x_64:
[----:B------:R0:W-:Y:S01]  /*2650*/  STG.E desc[UR6][R8.64+0x1c], R15 ;  /* 0x00001c0f08007986 */ /* 0x0001e2000c101906 */
[----:B------:R-:W-:-:S04]  /*2660*/  IADD3 R0, P0, PT, R8, 0x40, RZ ;  /* 0x0000004008007810 */ /* 0x000fc80007f1e0ff */
[----:B------:R-:W-:Y:S01]  /*2670*/  IADD3.X R13, PT, PT, RZ, R9, RZ, P0, !PT ;  /* 0x00000009ff0d7210 */ /* 0x000fe200007fe4ff */
[----:B------:R-:W-:Y:S08]  /*2680*/  @P2 BRA `(.L_x_65) ;  /* 0xfffffff000882947 */ /* 0x000ff0000383ffff */
.L_x_48:
[----:B------:R-:W-:-:S13]  /*2690*/  ISETP.NE.AND P0, PT, R10, RZ, PT ;  /* 0x000000ff0a00720c */ /* 0x000fda0003f05270 */
[----:B------:R-:W-:Y:S05]  /*26a0*/  @!P0 EXIT ;  /* 0x000000000000894d */ /* 0x000fea0003800000 */
[----:B------:R-:W2:Y:S01]  /*26b0*/  LDCU UR4, c[0x0][0x394] ;  /* 0x00007280ff0477ac */ /* 0x000ea20008000800 */
[----:B------:R-:W-:Y:S01]  /*26c0*/  ISETP.GE.U32.AND P0, PT, R10, 0x8, PT ;  /* 0x000000080a00780c */ /* 0x000fe20003f06070 */
[----:B--2---:R-:W-:-:S12]  /*26d0*/  ULOP3.LUT UR4, UR4, 0x7, URZ, 0xc0, !UPT ;  /* 0x0000000704047892 */ /* 0x004fd8000f8ec0ff */
[----:B------:R-:W-:Y:S05]  /*26e0*/  @!P0 BRA `(.L_x_66) ;  /* 0x0000000400b88947 */ /* 0x000fea0003800000 */
[----:B0-----:R-:W-:-:S05]  /*26f0*/  IMAD.WIDE.U32 R8, R11, 0x4, R6 ;  /* 0x000000040b087825 */ /* 0x001fca00078e0006 */
[----:B------:R-:W2:Y:S01]  /*2700*/  LDG.E R15, desc[UR6][R8.64] ;  /* 0x00000006080f7981 */ /* 0x000ea2000c1e1900 */
[----:B------:R-:W1:Y:S02]  /*2710*/  MUFU.RCP R0, R3 ;  /* 0x0000000300007308 */ /* 0x000e640000001000 */
[----:B-1----:R-:W-:-:S04]  /*2720*/  FFMA R13, R0, -R3, 1 ;  /* 0x3f800000000d7423 */ /* 0x002fc80000000803 */
[----:B------:R-:W-:Y:S02]  /*2730*/  FFMA R0, R0, R13, R0 ;  /* 0x0000000d00007223 */ /* 0x000fe40000000000 */
[----:B--2---:R-:W0:Y:S02]  /*2740*/  FCHK P0, R15, R3 ;  /* 0x000000030f007302 */ /* 0x004e240000000000 */
[----:B------:R-:W-:-:S04]  /*2750*/  FFMA R2, R0, R15, RZ ;  /* 0x0000000f00027223 */ /* 0x000fc800000000ff */
[----:B------:R-:W-:-:S04]  /*2760*/  FFMA R13, R2, -R3, R15 ;  /* 0x80000003020d7223 */ /* 0x000fc8000000000f */
[----:B------:R-:W-:Y:S01]  /*2770*/  FFMA R13, R0, R13, R2 ;  /* 0x0000000d000d7223 */ /* 0x000fe20000000002 */
[----:B0-----:R-:W-:Y:S06]  /*2780*/  @!P0 BRA `(.L_x_67) ;  /* 0x0000000000108947 */ /* 0x001fec0003800000 */
[----:B------:R-:W-:Y:S02]  /*2790*/  MOV R0, R15 ;  /* 0x0000000f00007202 */ /* 0x000fe40000000f00 */
[----:B------:R-:W-:-:S07]  /*27a0*/  MOV R12, 0x27c0 ;  /* 0x000027c0000c7802 */ /* 0x000fce0000000f00 */
[----:B------:R-:W-:Y:S05]  /*27b0*/  CALL.REL.NOINC `($__internal_1_$__cuda_sm3x_div_rn_noftz_f32_slowpath) ;  /* 0x0000000800f87944 */ /* 0x000fea0003c00000 */
[----:B------:R-:W-:-:S07]  /*27c0*/  MOV R13, R15 ;  /* 0x0000000f000d7202 */ /* 0x000fce0000000f00 */
.L_x_67:
        /* <DEDUP_REMOVED lines=13> */
.L_x_68:
        /* <DEDUP_REMOVED lines=14> */
.L_x_69:
        /* <DEDUP_REMOVED lines=13> */
.L_x_70:
        /* <DEDUP_REMOVED lines=14> */
.L_x_71:
        /* <DEDUP_REMOVED lines=13> */
.L_x_72:
        /* <DEDUP_REMOVED lines=14> */
.L_x_73:
        /* <DEDUP_REMOVED lines=13> */
.L_x_74:
[----:B------:R2:W-:Y:S01]  /*2db0*/  STG.E desc[UR6][R8.64+0x1c], R15 ;  /* 0x00001c0f08007986 */ /* 0x0005e2000c101906 */
[----:B------:R-:W-:-:S07]  /*2dc0*/  IADD3 R11, PT, PT, R11, 0x8, RZ ;  /* 0x000000080b0b7810 */ /* 0x000fce0007ffe0ff */
.L_x_66:
[----:B------:R-:W-:-:S13]  /*2dd0*/  ISETP.NE.AND P0, PT, RZ, UR4, PT ;  /* 0x00000004ff007c0c */ /* 0x000fda000bf05270 */
[----:B------:R-:W-:Y:S05]  /*2de0*/  @!P0 EXIT ;  /* 0x000000000000894d */ /* 0x000fea0003800000 */
[----:B------:R-:W3:Y:S01]  /*2df0*/  LDCU UR5, c[0x0][0x394] ;  /* 0x00007280ff0577ac */ /* 0x000ee20008000800 */
[----:B------:R-:W-:Y:S02]  /*2e00*/  UISETP.GE.U32.AND UP0, UPT, UR4, 0x4, UPT ;  /* 0x000000040400788c */ /* 0x000fe4000bf06070 */
[----:B---3--:R-:W-:-:S07]  /*2e10*/  ULOP3.LUT UR5, UR5, 0x3, URZ, 0xc0, !UPT ;  /* 0x0000000305057892 */ /* 0x008fce000f8ec0ff */
[----:B------:R-:W-:Y:S05]  /*2e20*/  BRA.U !UP0, `(.L_x_75) ;  /* 0x0000000108e87547 */ /* 0x000fea000b800000 */
[----:B------:R-:W-:-:S05]  /*2e30*/  IMAD.WIDE.U32 R6, R11, 0x4, R6 ;  /* 0x000000040b067825 */ /* 0x000fca00078e0006 */
[----:B-1----:R-:W3:Y:S01]  /*2e40*/  LDG.E R13, desc[UR6][R6.64] ;  /* 0x00000006060d7981 */ /* 0x002ee2000c1e1900 */
[----:B------:R-:W0:Y:S02]  /*2e50*/  MUFU.RCP R0, R3 ;  /* 0x0000000300007308 */ /* 0x000e240000001000 */
[----:B0-2---:R-:W-:-:S04]  /*2e60*/  FFMA R9, R0, -R3, 1 ;  /* 0x3f80000000097423 */ /* 0x005fc80000000803 */
[----:B------:R-:W-:Y:S02]  /*2e70*/  FFMA R0, R0, R9, R0 ;  /* 0x0000000900007223 */ /* 0x000fe40000000000 */
[----:B---3--:R-:W0:Y:S02]  /*2e80*/  FCHK P0, R13, R3 ;  /* 0x000000030d007302 */ /* 0x008e240000000000 */
        /* <DEDUP_REMOVED lines=8> */
.L_x_76:
        /* <DEDUP_REMOVED lines=14> */
.L_x_77:
        /* <DEDUP_REMOVED lines=14> */
.L_x_78:
        /* <DEDUP_REMOVED lines=14> */
.L_x_79:
[----:B------:R3:W-:Y:S01]  /*31b0*/  STG.E desc[UR6][R6.64+0xc], R13 ;  /* 0x00000c0d06007986 */ /* 0x0007e2000c101906 */
[----:B------:R-:W-:-:S07]  /*31c0*/  VIADD R11, R11, 0x4 ;  /* 0x000000040b0b7836 */ /* 0x000fce0000000000 */
.L_x_75:
[----:B------:R-:W-:-:S13]  /*31d0*/  ISETP.NE.AND P0, PT, RZ, UR5, PT ;  /* 0x00000005ff007c0c */ /* 0x000fda000bf05270 */
[----:B------:R-:W-:Y:S05]  /*31e0*/  @!P0 EXIT ;  /* 0x000000000000894d */ /* 0x000fea0003800000 */
[----:B------:R-:W4:Y:S01]  /*31f0*/  LDCU.64 UR8, c[0x0][0x388] ;  /* 0x00007100ff0877ac */ /* 0x000f220008000a00 */
[----:B------:R-:W-:Y:S01]  /*3200*/  IMAD.WIDE.U32 R4, R11, 0x4, R4 ;  /* 0x000000040b047825 */ /* 0x000fe200078e0004 */
[----:B------:R-:W-:Y:S02]  /*3210*/  UIADD3 UR4, UPT, UPT, -UR5, URZ, URZ ;  /* 0x000000ff05047290 */ /* 0x000fe4000fffe1ff */
[----:B----4-:R-:W-:-:S04]  /*3220*/  IADD3 R0, P0, PT, R4, UR8, RZ ;  /* 0x0000000804007c10 */ /* 0x010fc8000ff1e0ff */
[----:B0-2---:R-:W-:-:S09]  /*3230*/  IADD3.X R9, PT, PT, R5, UR9, RZ, P0, !PT ;  /* 0x0000000905097c10 */ /* 0x005fd200087fe4ff */
.L_x_81:
[----:B0-----:R-:W-:Y:S02]  /*3240*/  MOV R4, R0 ;  /* 0x0000000000047202 */ /* 0x001fe40000000f00 */
[----:B------:R-:W-:-:S05]  /*3250*/  MOV R5, R9 ;  /* 0x0000000900057202 */ /* 0x000fca0000000f00 */
[----:B------:R-:W2:Y:S01]  /*3260*/  LDG.E R9, desc[UR6][R4.64] ;  /* 0x0000000604097981 */ /* 0x000ea2000c1e1900 */
[----:B------:R-:W3:Y:S01]  /*3270*/  MUFU.RCP R0, R3 ;  /* 0x0000000300007308 */ /* 0x000ee20000001000 */
[----:B------:R-:W-:-:S04]  /*3280*/  UIADD3 UR4, UPT, UPT, UR4, 0x1, URZ ;  /* 0x0000000104047890 */ /* 0x000fc8000fffe0ff */
[----:B------:R-:W-:Y:S01]  /*3290*/  UISETP.NE.AND UP0, UPT, UR4, URZ, UPT ;  /* 0x000000ff0400728c */ /* 0x000fe2000bf05270 */
[----:B---3--:R-:W-:-:S04]  /*32a0*/  FFMA R7, R0, -R3, 1 ;  /* 0x3f80000000077423 */ /* 0x008fc80000000803 */
[----:B------:R-:W-:Y:S01]  /*32b0*/  FFMA R0, R0, R7, R0 ;  /* 0x0000000700007223 */ /* 0x000fe20000000000 */
[----:B--2---:R-:W0:Y:S03]  /*32c0*/  FCHK P0, R9, R3 ;  /* 0x0000000309007302 */ /* 0x004e260000000000 */
[----:B------:R-:W-:-:S04]  /*32d0*/  FFMA R2, R0, R9, RZ ;  /* 0x0000000900027223 */ /* 0x000fc800000000ff */
[----:B------:R-:W-:-:S04]  /*32e0*/  FFMA R7, R2, -R3, R9 ;  /* 0x8000000302077223 */ /* 0x000fc80000000009 */
[----:B------:R-:W-:Y:S01]  /*32f0*/  FFMA R7, R0, R7, R2 ;  /* 0x0000000700077223 */ /* 0x000fe20000000002 */
[----:B0-----:R-:W-:Y:S06]  /*3300*/  @!P0 BRA `(.L_x_80) ;  /* 0x0000000000108947 */ /* 0x001fec0003800000 */
[----:B------:R-:W-:Y:S02]  /*3310*/  MOV R0, R9 ;  /* 0x0000000900007202 */ /* 0x000fe40000000f00 */
[----:B-1----:R-:W-:-:S07]  /*3320*/  MOV R12, 0x3340 ;  /* 0x00003340000c7802 */ /* 0x002fce0000000f00 */
[----:B------:R-:W-:Y:S05]  /*3330*/  CALL.REL.NOINC `($__internal_1_$__cuda_sm3x_div_rn_noftz_f32_slowpath) ;  /* 0x0000000000187944 */ /* 0x000fea0003c00000 */
[----:B------:R-:W-:-:S07]  /*3340*/  MOV R7, R15 ;  /* 0x0000000f00077202 */ /* 0x000fce0000000f00 */
.L_x_80:
[----:B------:R0:W-:Y:S01]  /*3350*/  STG.E desc[UR6][R4.64], R7 ;  /* 0x0000000704007986 */ /* 0x0001e2000c101906 */
[----:B------:R-:W-:-:S04]  /*3360*/  IADD3 R0, P0, PT, R4, 0x4, RZ ;  /* 0x0000000404007810 */ /* 0x000fc80007f1e0ff */
[----:B------:R-:W-:Y:S01]  /*3370*/  IADD3.X R9, PT, PT, RZ, R5, RZ, P0, !PT ;  /* 0x00000005ff097210 */ /* 0x000fe200007fe4ff */
[----:B------:R-:W-:Y:S08]  /*3380*/  BRA.U UP0, `(.L_x_81) ;  /* 0xfffffffd00ac7547 */ /* 0x000ff0000b83ffff */
[----:B------:R-:W-:Y:S05]  /*3390*/  EXIT ;  /* 0x000000000000794d */ /* 0x000fea0003800000 */
        .weak           $__internal_1_$__cuda_sm3x_div_rn_noftz_f32_slowpath
        .type           $__internal_1_$__cuda_sm3x_div_rn_noftz_f32_slowpath,@function
        .size           $__internal_1_$__cuda_sm3x_div_rn_noftz_f32_slowpath,(.L_x_92 - $__internal_1_$__cuda_sm3x_div_rn_noftz_f32_slowpath)
$__internal_1_$__cuda_sm3x_div_rn_noftz_f32_slowpath:
[----:B------:R-:W-:Y:S02]  /*33a0*/  SHF.R.U32.HI R13, RZ, 0x17, R3 ;  /* 0x00000017ff0d7819 */ /* 0x000fe40000011603 */
[----:B------:R-:W-:Y:S02]  /*33b0*/  SHF.R.U32.HI R16, RZ, 0x17, R0 ;  /* 0x00000017ff107819 */ /* 0x000fe40000011600 */
[----:B------:R-:W-:Y:S02]  /*33c0*/  LOP3.LUT R13, R13, 0xff, RZ, 0xc0, !PT ;  /* 0x000000ff0d0d7812 */ /* 0x000fe400078ec0ff */
[----:B------:R-:W-:Y:S02]  /*33d0*/  LOP3.LUT R16, R16, 0xff, RZ, 0xc0, !PT ;  /* 0x000000ff10107812 */ /* 0x000fe400078ec0ff */
[----:B------:R-:W-:Y:S02]  /*33e0*/  IADD3 R18, PT, PT, R13, -0x1, RZ ;  /* 0xffffffff0d127810 */ /* 0x000fe40007ffe0ff */
[----:B------:R-:W-:-:S02]  /*33f0*/  IADD3 R17, PT, PT, R16, -0x1, RZ ;  /* 0xffffffff10117810 */ /* 0x000fc40007ffe0ff */
[----:B------:R-:W-:Y:S02]  /*3400*/  ISETP.GT.U32.AND P0, PT, R18, 0xfd, PT ;  /* 0x000000fd1200780c */ /* 0x000fe40003f04070 */
[----:B------:R-:W-:Y:S02]  /*3410*/  MOV R15, R3 ;  /* 0x00000003000f7202 */ /* 0x000fe40000000f00 */
[----:B------:R-:W-:-:S13]  /*3420*/  ISETP.GT.U32.OR P0, PT, R17, 0xfd, P0 ;  /* 0x000000fd1100780c */ /* 0x000fda0000704470 */
[----:B------:R-:W-:Y:S01]  /*3430*/  @!P0 MOV R14, RZ ;  /* 0x000000ff000e8202 */ /* 0x000fe20000000f00 */
        /* <DEDUP_REMOVED lines=20> */
[----:B------:R-:W-:Y:S01]  /*3580*/  @!P0 FFMA R0, R0, 1.84467440737095516160e+19, RZ ;  /* 0x5f80000000008823 */ /* 0x000fe200000000ff */
[----:B------:R-:W-:Y:S01]  /*3590*/  @!P0 MOV R14, 0xffffffc0 ;  /* 0xffffffc0000e8802 */ /* 0x000fe20000000f00 */
[----:B------:R-:W-:-:S03]  /*35a0*/  @!P1 FFMA R15, R3, 1.84467440737095516160e+19, RZ ;  /* 0x5f800000030f9823 */ /* 0x000fc600000000ff */
[----:B------:R-:W-:-:S07]  /*35b0*/  @!P1 IADD3 R14, PT, PT, R14, 0x40, RZ ;  /* 0x000000400e0e9810 */ /* 0x000fce0007ffe0ff */
.L_x_82:
[----:B------:R-:W-:Y:S02]  /*35c0*/  LEA R18, R13, 0xc0800000, 0x17 ;  /* 0xc08000000d127811 */ /* 0x000fe400078eb8ff */
[----:B------:R-:W-:Y:S02]  /*35d0*/  IADD3 R16, PT, PT, R16, -0x7f, RZ ;  /* 0xffffff8110107810 */ /* 0x000fe40007ffe0ff */
[----:B------:R-:W-:-:S03]  /*35e0*/  IADD3 R19, PT, PT, -R18, R15, RZ ;  /* 0x0000000f12137210 */ /* 0x000fc60007ffe1ff */
[C---:B------:R-:W-:Y:S01]  /*35f0*/  IMAD R0, R16.reuse, -0x800000, R0 ;  /* 0xff80000010007824 */ /* 0x040fe200078e0200 */
[----:B------:R0:W1:Y:S01]  /*3600*/  MUFU.RCP R18, R19 ;  /* 0x0000001300127308 */ /* 0x0000620000001000 */
[----:B------:R-:W-:Y:S01]  /*3610*/  FADD.FTZ R15, -R19, -RZ ;  /* 0x800000ff130f7221 */ /* 0x000fe20000010100 */
[----:B0-----:R-:W-:-:S04]  /*3620*/  IADD3 R19, PT, PT, R16, 0x7f, -R13 ;  /* 0x0000007f10137810 */ /* 0x001fc80007ffe80d */
[----:B------:R-:W-:Y:S01]  /*3630*/  IADD3 R19, PT, PT, R19, R14, RZ ;  /* 0x0000000e13137210 */ /* 0x000fe20007ffe0ff */
[----:B-1----:R-:W-:-:S04]  /*3640*/  FFMA R17, R18, R15, 1 ;  /* 0x3f80000012117423 */ /* 0x002fc8000000000f */
[----:B------:R-:W-:-:S04]  /*3650*/  FFMA R17, R18, R17, R18 ;  /* 0x0000001112117223 */ /* 0x000fc80000000012 */
[----:B------:R-:W-:-:S04]  /*3660*/  FFMA R18, R0, R17, RZ ;  /* 0x0000001100127223 */ /* 0x000fc800000000ff */
[----:B------:R-:W-:-:S04]  /*3670*/  FFMA R20, R15, R18, R0 ;  /* 0x000000120f147223 */ /* 0x000fc80000000000 */
[----:B------:R-:W-:-:S04]  /*3680*/  FFMA R18, R17, R20, R18 ;  /* 0x0000001411127223 */ /* 0x000fc80000000012 */
[----:B------:R-:W-:-:S04]  /*3690*/  FFMA R15, R15, R18, R0 ;  /* 0x000000120f0f7223 */ /* 0x000fc80000000000 */
[----:B------:R-:W-:-:S05]  /*36a0*/  FFMA R0, R17, R15, R18 ;  /* 0x0000000f11007223 */ /* 0x000fca0000000012 */
[----:B------:R-:W-:-:S04]  /*36b0*/  SHF.R.U32.HI R13, RZ, 0x17, R0 ;  /* 0x00000017ff0d7819 */ /* 0x000fc80000011600 */
[----:B------:R-:W-:-:S04]  /*36c0*/  LOP3.LUT R13, R13, 0xff, RZ, 0xc0, !PT ;  /* 0x000000ff0d0d7812 */ /* 0x000fc800078ec0ff */
[----:B------:R-:W-:-:S04]  /*36d0*/  IADD3 R13, PT, PT, R13, R19, RZ ;  /* 0x000000130d0d7210 */ /* 0x000fc80007ffe0ff */
[----:B------:R-:W-:-:S04]  /*36e0*/  IADD3 R14, PT, PT, R13, -0x1, RZ ;  /* 0xffffffff0d0e7810 */ /* 0x000fc80007ffe0ff */
        /* <DEDUP_REMOVED lines=10> */
[C---:B------:R-:W-:Y:S02]  /*3790*/  ISETP.NE.AND P3, PT, R13.reuse, RZ, PT ;  /* 0x000000ff0d00720c */ /* 0x040fe40003f65270 */
[----:B------:R-:W-:Y:S02]  /*37a0*/  ISETP.NE.AND P1, PT, R13, RZ, PT ;  /* 0x000000ff0d00720c */ /* 0x000fe40003f25270 */
[----:B------:R-:W-:Y:S01]  /*37b0*/  LOP3.LUT R16, R14, 0x7fffff, RZ, 0xc0, !PT ;  /* 0x007fffff0e107812 */ /* 0x000fe200078ec0ff */
[CCC-:B------:R-:W-:Y:S01]  /*37c0*/  FFMA.RP R14, R17.reuse, R15.reuse, R18.reuse ;  /* 0x0000000f110e7223 */ /* 0x1c0fe20000008012 */
[----:B------:R-:W-:Y:S01]  /*37d0*/  FFMA.RM R15, R17, R15, R18 ;  /* 0x0000000f110f7223 */ /* 0x000fe20000004012 */
[----:B------:R-:W-:Y:S02]  /*37e0*/  IADD3 R17, PT, PT, R13, 0x20, RZ ;  /* 0x000000200d117810 */ /* 0x000fe40007ffe0ff */
        /* <DEDUP_REMOVED lines=11> */
[----:B------:R-:W-:-:S04]  /*38a0*/  LOP3.LUT R14, R14, R13, RZ, 0xc0, !PT ;  /* 0x0000000d0e0e7212 */ /* 0x000fc800078ec0ff */
[----:B------:R-:W-:-:S04]  /*38b0*/  IADD3 R15, PT, PT, R15, R14, RZ ;  /* 0x0000000e0f0f7210 */ /* 0x000fc80007ffe0ff */
[----:B------:R-:W-:Y:S01]  /*38c0*/  LOP3.LUT R0, R15, R0, RZ, 0xfc, !PT ;  /* 0x000000000f007212 */ /* 0x000fe200078efcff */
[----:B------:R-:W-:Y:S06]  /*38d0*/  BRA `(.L_x_89) ;  /* 0x0000000000347947 */ /* 0x000fec0003800000 */
.L_x_88:
[----:B------:R-:W-:-:S04]  /*38e0*/  LOP3.LUT R0, R0, 0x80000000, RZ, 0xc0, !PT ;  /* 0x8000000000007812 */ /* 0x000fc800078ec0ff */
[----:B------:R-:W-:Y:S01]  /*38f0*/  LOP3.LUT R0, R0, 0x7f800000, RZ, 0xfc, !PT ;  /* 0x7f80000000007812 */ /* 0x000fe200078efcff */
[----:B------:R-:W-:Y:S06]  /*3900*/  BRA `(.L_x_89) ;  /* 0x0000000000287947 */ /* 0x000fec0003800000 */
.L_x_87:
[----:B------:R-:W-:Y:S01]  /*3910*/  LEA R0, R19, R0, 0x17 ;  /* 0x0000000013007211 */ /* 0x000fe200078eb8ff */
[----:B------:R-:W-:Y:S06]  /*3920*/  BRA `(.L_x_89) ;  /* 0x0000000000207947 */ /* 0x000fec0003800000 */
.L_x_86:
[----:B------:R-:W-:-:S04]  /*3930*/  LOP3.LUT R0, R15, 0x80000000, R0, 0x48, !PT ;  /* 0x800000000f007812 */ /* 0x000fc800078e4800 */
[----:B------:R-:W-:Y:S01]  /*3940*/  LOP3.LUT R0, R0, 0x7f800000, RZ, 0xfc, !PT ;  /* 0x7f80000000007812 */ /* 0x000fe200078efcff */
[----:B------:R-:W-:Y:S06]  /*3950*/  BRA `(.L_x_89) ;  /* 0x0000000000147947 */ /* 0x000fec0003800000 */
.L_x_85:
[----:B------:R-:W-:Y:S01]  /*3960*/  LOP3.LUT R0, R15, 0x80000000, R0, 0x48, !PT ;  /* 0x800000000f007812 */ /* 0x000fe200078e4800 */
[----:B------:R-:W-:Y:S06]  /*3970*/  BRA `(.L_x_89) ;  /* 0x00000000000c7947 */ /* 0x000fec0003800000 */
.L_x_84:
[----:B------:R-:W0:Y:S01]  /*3980*/  MUFU.RSQ R0, -QNAN ;  /* 0xffc0000000007908 */ /* 0x000e220000001400 */
[----:B------:R-:W-:Y:S05]  /*3990*/  BRA `(.L_x_89) ;  /* 0x0000000000047947 */ /* 0x000fea0003800000 */
.L_x_83:
[----:B------:R-:W-:-:S07]  /*39a0*/  FADD.FTZ R0, R0, R3 ;  /* 0x0000000300007221 */ /* 0x000fce0000010000 */
.L_x_89:
[----:B------:R-:W-:Y:S01]  /*39b0*/  HFMA2 R13, -RZ, RZ, 0, 0 ;  /* 0x00000000ff0d7431 */ /* 0x000fe200000001ff */
[----:B0-----:R-:W-:-:S03]  /*39c0*/  MOV R15, R0 ;  /* 0x00000000000f7202 */ /* 0x001fc60000000f00 */
[----:B------:R-:W-:Y:S05]  /*39d0*/  RET.REL.NODEC R12 `(_Z13gpu_softmaxV1PfS_ii) ;  /* 0xffffffc40c887950 */ /* 0x000fea0003c3ffff */
.L_x_90:
        /* <DEDUP_REMOVED lines=10> */
.L_x_92:


//--------------------- .nv.shared._Z13gpu_softmaxV3PfS_ii --------------------------
	.section	.nv.shared._Z13gpu_softmaxV3PfS_ii,"aw",@nobits
	.sectionflags	@""
	.align	16
	.zero		1024


//--------------------- .nv.shared.reserved.0     --------------------------
	.section	.nv.shared.reserved.0,"aw",@nobits
	.weak		__nv_reservedSMEM_offset_0_alias
	.size		__nv_reservedSMEM_offset_0_alias, 0, 64
	.other		__nv_reservedSMEM_offset_0_alias,@"STO_CUDA_RESERVED_SHARED STV_DEFAULT"
__nv_reservedSMEM_offset_0_alias:
	.zero		0
	.zero		64


//--------------------- .nv.shared._Z13gpu_softmaxV1PfS_ii --------------------------
	.section	.nv.shared._Z13gpu_softmaxV1PfS_ii,"aw",@nobits
	.sectionflags	@""
	.align	16
	.zero		1024


//--------------------- .nv.constant0._Z13gpu_softmaxV3PfS_ii --------------------------
	.section	.nv.constant0._Z13gpu_softmaxV3PfS_ii,"a",@progbits
	.sectionflags	@""
	.align	4
.nv.constant0._Z13gpu_softmaxV3PfS_ii:
	.zero		920


//--------------------- .nv.constant0._Z13gpu_softmaxV1PfS_ii --------------------------
	.section	.nv.constant0._Z13gpu_softmaxV1PfS_ii,"a",@progbits
	.sectionflags	@""
	.align	4
.nv.constant0._Z13gpu_softmaxV1PfS_ii:
	.zero		920


//--------------------- SYMBOLS --------------------------

	.type		.nv.reservedSmem.offset0,@object
	.size		.nv.reservedSmem.offset0,0x4
	.type		.nv.reservedSmem.cap,@object
	.size		.nv.reservedSmem.cap,0x4
